	.target	sm_90a

	.elftype	@"ET_EXEC"


//--------------------- .note.nv.tkinfo           --------------------------
	.section	.note.nv.tkinfo,"",@"SHT_NOTE"
	.sectionflags	@"SHF_NOTE_NV_TKINFO"
	.tkinfo
        /*0018*/ 	.word	0x00000002
        /*0030*/ 	.string	""
        /*0030*/ 	.string	"ptxas"
        /*0030*/ 	.string	"Cuda compilation tools, release 13.0, V13.0.88"
        /*0030*/ 	.string	"Build cuda_13.0.r13.0/compiler.36424714_0"
        /*0030*/ 	.string	"-v  -suppress-debug-info  -lineinfo  -arch sm_90a "



//--------------------- .note.nv.cuinfo           --------------------------
	.section	.note.nv.cuinfo,"",@"SHT_NOTE"
	.sectionflags	@"SHF_NOTE_NV_CUINFO"
        /*0018*/ 	.short	0x0002
        /*001a*/ 	.short	0x005a
        /*001c*/ 	.short	0x0082
	.zero		2


//--------------------- .nv.info                  --------------------------
	.section	.nv.info,"",@"SHT_CUDA_INFO"
	.align	4


	//----- nvinfo : EIATTR_REGCOUNT
	.align		4
        /*0000*/ 	.byte	0x04, 0x2f
        /*0002*/ 	.short	(.L_1 - .L_0)
	.align		4
.L_0:
        /*0004*/ 	.word	index@(matmul_kernel)
        /*0008*/ 	.word	0x000000fe


	//----- nvinfo : EIATTR_FRAME_SIZE
	.align		4
.L_1:
        /*000c*/ 	.byte	0x04, 0x11
        /*000e*/ 	.short	(.L_3 - .L_2)
	.align		4
.L_2:
        /*0010*/ 	.word	index@(matmul_kernel)
        /*0014*/ 	.word	0x00000000


	//----- nvinfo : EIATTR_MIN_STACK_SIZE
	.align		4
.L_3:
        /*0018*/ 	.byte	0x04, 0x12
        /*001a*/ 	.short	(.L_5 - .L_4)
	.align		4
.L_4:
        /*001c*/ 	.word	index@(matmul_kernel)
        /*0020*/ 	.word	0x00000000
.L_5:


//--------------------- .nv.compat                --------------------------
	.section	.nv.compat,"",@"SHT_CUDA_COMPAT_INFO"
	.align	4
        /*0000*/ 	.byte	0x02, 0x09, 0x01, 0x00, 0x02, 0x02, 0x04, 0x00, 0x02, 0x05, 0x05, 0x00, 0x03, 0x07, 0x01, 0x01
        /*0010*/ 	.byte	0x02, 0x03, 0x00, 0x00, 0x02, 0x06, 0x01, 0x00, 0x04, 0x0b, 0x08, 0x00, 0x00, 0x00, 0x00, 0x00
        /*0020*/ 	.byte	0x00, 0x00, 0x00, 0x00


//--------------------- .nv.info.matmul_kernel    --------------------------
	.section	.nv.info.matmul_kernel,"",@"SHT_CUDA_INFO"
	.sectionflags	@""
	.align	4


	//----- nvinfo : EIATTR_CUDA_API_VERSION
	.align		4
        /*0000*/ 	.byte	0x04, 0x37
        /*0002*/ 	.short	(.L_7 - .L_6)
.L_6:
        /*0004*/ 	.word	0x00000082


	//----- nvinfo : EIATTR_KPARAM_INFO
	.align		4
.L_7:
        /*0008*/ 	.byte	0x04, 0x17
        /*000a*/ 	.short	(.L_9 - .L_8)
.L_8:
        /*000c*/ 	.word	0x00000000
        /*0010*/ 	.short	0x000d
        /*0012*/ 	.short	0x0048
        /*0014*/ 	.byte	0x00, 0xf4, 0x21, 0x00


	//----- nvinfo : EIATTR_KPARAM_INFO
	.align		4
.L_9:
        /*0018*/ 	.byte	0x04, 0x17
        /*001a*/ 	.short	(.L_11 - .L_10)
.L_10:
        /*001c*/ 	.word	0x00000000
        /*0020*/ 	.short	0x000c
        /*0022*/ 	.short	0x0040
        /*0024*/ 	.byte	0x00, 0xf4, 0x21, 0x00


	//----- nvinfo : EIATTR_KPARAM_INFO
	.align		4
.L_11:
        /*0028*/ 	.byte	0x04, 0x17
        /*002a*/ 	.short	(.L_13 - .L_12)
.L_12:
        /*002c*/ 	.word	0x00000000
        /*0030*/ 	.short	0x000b
        /*0032*/ 	.short	0x0038
        /*0034*/ 	.byte	0x00, 0xf0, 0x11, 0x00


	//----- nvinfo : EIATTR_KPARAM_INFO
	.align		4
.L_13:
        /*0038*/ 	.byte	0x04, 0x17
        /*003a*/ 	.short	(.L_15 - .L_14)
.L_14:
        /*003c*/ 	.word	0x00000000
        /*0040*/ 	.short	0x000a
        /*0042*/ 	.short	0x0034
        /*0044*/ 	.byte	0x00, 0xf0, 0x11, 0x00


	//----- nvinfo : EIATTR_KPARAM_INFO
	.align		4
.L_15:
        /*0048*/ 	.byte	0x04, 0x17
        /*004a*/ 	.short	(.L_17 - .L_16)
.L_16:
        /*004c*/ 	.word	0x00000000
        /*0050*/ 	.short	0x0009
        /*0052*/ 	.short	0x0030
        /*0054*/ 	.byte	0x00, 0xf0, 0x11, 0x00


	//----- nvinfo : EIATTR_KPARAM_INFO
	.align		4
.L_17:
        /*0058*/ 	.byte	0x04, 0x17
        /*005a*/ 	.short	(.L_19 - .L_18)
.L_18:
        /*005c*/ 	.word	0x00000000
        /*0060*/ 	.short	0x0008
        /*0062*/ 	.short	0x002c
        /*0064*/ 	.byte	0x00, 0xf0, 0x11, 0x00


	//----- nvinfo : EIATTR_KPARAM_INFO
	.align		4
.L_19:
        /*0068*/ 	.byte	0x04, 0x17
        /*006a*/ 	.short	(.L_21 - .L_20)
.L_20:
        /*006c*/ 	.word	0x00000000
        /*0070*/ 	.short	0x0007
        /*0072*/ 	.short	0x0028
        /*0074*/ 	.byte	0x00, 0xf0, 0x11, 0x00


	//----- nvinfo : EIATTR_KPARAM_INFO
	.align		4
.L_21:
        /*0078*/ 	.byte	0x04, 0x17
        /*007a*/ 	.short	(.L_23 - .L_22)
.L_22:
        /*007c*/ 	.word	0x00000000
        /*0080*/ 	.short	0x0006
        /*0082*/ 	.short	0x0024
        /*0084*/ 	.byte	0x00, 0xf0, 0x11, 0x00


	//----- nvinfo : EIATTR_KPARAM_INFO
	.align		4
.L_23:
        /*0088*/ 	.byte	0x04, 0x17
        /*008a*/ 	.short	(.L_25 - .L_24)
.L_24:
        /*008c*/ 	.word	0x00000000
        /*0090*/ 	.short	0x0005
        /*0092*/ 	.short	0x0020
        /*0094*/ 	.byte	0x00, 0xf0, 0x11, 0x00


	//----- nvinfo : EIATTR_KPARAM_INFO
	.align		4
.L_25:
        /*0098*/ 	.byte	0x04, 0x17
        /*009a*/ 	.short	(.L_27 - .L_26)
.L_26:
        /*009c*/ 	.word	0x00000000
        /*00a0*/ 	.short	0x0004
        /*00a2*/ 	.short	0x001c
        /*00a4*/ 	.byte	0x00, 0xf0, 0x11, 0x00


	//----- nvinfo : EIATTR_KPARAM_INFO
	.align		4
.L_27:
        /*00a8*/ 	.byte	0x04, 0x17
        /*00aa*/ 	.short	(.L_29 - .L_28)
.L_28:
        /*00ac*/ 	.word	0x00000000
        /*00b0*/ 	.short	0x0003
        /*00b2*/ 	.short	0x0018
        /*00b4*/ 	.byte	0x00, 0xf0, 0x11, 0x00


	//----- nvinfo : EIATTR_KPARAM_INFO
	.align		4
.L_29:
        /*00b8*/ 	.byte	0x04, 0x17
        /*00ba*/ 	.short	(.L_31 - .L_30)
.L_30:
        /*00bc*/ 	.word	0x00000000
        /*00c0*/ 	.short	0x0002
        /*00c2*/ 	.short	0x0010
        /*00c4*/ 	.byte	0x00, 0xf4, 0x21, 0x00


	//----- nvinfo : EIATTR_KPARAM_INFO
	.align		4
.L_31:
        /*00c8*/ 	.byte	0x04, 0x17
        /*00ca*/ 	.short	(.L_33 - .L_32)
.L_32:
        /*00cc*/ 	.word	0x00000000
        /*00d0*/ 	.short	0x0001
        /*00d2*/ 	.short	0x0008
        /*00d4*/ 	.byte	0x00, 0xf4, 0x21, 0x00


	//----- nvinfo : EIATTR_KPARAM_INFO
	.align		4
.L_33:
        /*00d8*/ 	.byte	0x04, 0x17
        /*00da*/ 	.short	(.L_35 - .L_34)
.L_34:
        /*00dc*/ 	.word	0x00000000
        /*00e0*/ 	.short	0x0000
        /*00e2*/ 	.short	0x0000
        /*00e4*/ 	.byte	0x00, 0xf4, 0x21, 0x00


	//----- nvinfo : EIATTR_EXPLICIT_CLUSTER
	.align		4
.L_35:
        /*00e8*/ 	.byte	0x01, 0x3e
	.zero		2


	//----- nvinfo : EIATTR_CTA_PER_CLUSTER
	.align		4
        /*00ec*/ 	.byte	0x04, 0x3d
        /*00ee*/ 	.short	(.L_37 - .L_36)
.L_36:
        /*00f0*/ 	.word	0x00000002
        /*00f4*/ 	.word	0x00000001
        /*00f8*/ 	.word	0x00000001


	//----- nvinfo : EIATTR_SPARSE_MMA_MASK
	.align		4
.L_37:
        /*00fc*/ 	.byte	0x03, 0x50
        /*00fe*/ 	.short	0x0000


	//----- nvinfo : EIATTR_MAXREG_COUNT
	.align		4
        /*0100*/ 	.byte	0x03, 0x1b
        /*0102*/ 	.short	0x00ff


	//----- nvinfo : EIATTR_NUM_BARRIERS
	.align		4
        /*0104*/ 	.byte	0x02, 0x4c
        /*0106*/ 	.byte	0x01
	.zero		1


	//----- nvinfo : EIATTR_MERCURY_ISA_VERSION
	.align		4
        /*0108*/ 	.byte	0x03, 0x5f
        /*010a*/ 	.short	0x0101


	//----- nvinfo : EIATTR_EXIT_INSTR_OFFSETS
	.align		4
        /*010c*/ 	.byte	0x04, 0x1c
        /*010e*/ 	.short	(.L_39 - .L_38)


	//   ....[0]....
.L_38:
        /*0110*/ 	.word	0x00005730


	//   ....[1]....
        /*0114*/ 	.word	0x00005760


	//----- nvinfo : EIATTR_REQNTID
	.align		4
.L_39:
        /*0118*/ 	.byte	0x04, 0x10
        /*011a*/ 	.short	(.L_41 - .L_40)
.L_40:
        /*011c*/ 	.word	0x00000080
        /*0120*/ 	.word	0x00000001
        /*0124*/ 	.word	0x00000001


	//----- nvinfo : EIATTR_CBANK_PARAM_SIZE
	.align		4
.L_41:
        /*0128*/ 	.byte	0x03, 0x19
        /*012a*/ 	.short	0x0050


	//----- nvinfo : EIATTR_PARAM_CBANK
	.align		4
        /*012c*/ 	.byte	0x04, 0x0a
        /*012e*/ 	.short	(.L_43 - .L_42)
	.align		4
.L_42:
        /*0130*/ 	.word	index@(.nv.constant0.matmul_kernel)
        /*0134*/ 	.short	0x0210
        /*0136*/ 	.short	0x0050


	//----- nvinfo : EIATTR_SW_WAR
	.align		4
.L_43:
        /*0138*/ 	.byte	0x04, 0x36
        /*013a*/ 	.short	(.L_45 - .L_44)
.L_44:
        /*013c*/ 	.word	0x00000008
.L_45:


//--------------------- .nv.callgraph             --------------------------
	.section	.nv.callgraph,"",@"SHT_CUDA_CALLGRAPH"
	.align	4
	.sectionentsize	8
	.align		4
        /*0000*/ 	.word	0x00000000
	.align		4
        /*0004*/ 	.word	0xffffffff
	.align		4
        /*0008*/ 	.word	0x00000000
	.align		4
        /*000c*/ 	.word	0xfffffffe
	.align		4
        /*0010*/ 	.word	0x00000000
	.align		4
        /*0014*/ 	.word	0xfffffffd
	.align		4
        /*0018*/ 	.word	0x00000000
	.align		4
        /*001c*/ 	.word	0xfffffffc


//--------------------- .text.matmul_kernel       --------------------------
	.section	.text.matmul_kernel,"ax",@progbits
	.align	128
        .global         matmul_kernel
        .type           matmul_kernel,@function
        .size           matmul_kernel,(.L_x_3 - matmul_kernel)
        .other          matmul_kernel,@"STO_CUDA_ENTRY STV_DEFAULT"
matmul_kernel:
.text.matmul_kernel:
[----:B------:R-:W-:Y:S08]  /*0000*/  LDC R1, c[0x0][0x28] ;  /* 0x00000a00ff017b82 */ /* 0x000ff00000000800 */
[----:B------:R-:W0:Y:S01]  /*0010*/  LDC.64 R36, c[0x0][0x228] ;  /* 0x00008a00ff247b82 */ /* 0x000e220000000a00 */
[----:B------:R-:W1:Y:S01]  /*0020*/  S2R R72, SR_TID.X ;  /* 0x0000000000487919 */ /* 0x000e620000002100 */
[----:B------:R-:W-:Y:S01]  /*0030*/  UMOV UR6, 0x400 ;  /* 0x0000040000067882 */ /* 0x000fe20000000000 */
[----:B------:R-:W-:Y:S01]  /*0040*/  ULDC.64 UR14, c[0x0][0x208] ;  /* 0x00008200000e7ab9 */ /* 0x000fe20000000a00 */
[----:B------:R-:W-:-:S02]  /*0050*/  CS2R R24, SRZ ;  /* 0x0000000000187805 */ /* 0x000fc4000001ff00 */
[----:B------:R-:W-:Y:S02]  /*0060*/  CS2R R26, SRZ ;  /* 0x00000000001a7805 */ /* 0x000fe4000001ff00 */
[----:B------:R-:W-:Y:S02]  /*0070*/  CS2R R32, SRZ ;  /* 0x0000000000207805 */ /* 0x000fe4000001ff00 */
[----:B------:R-:W-:Y:S01]  /*0080*/  CS2R R34, SRZ ;  /* 0x0000000000227805 */ /* 0x000fe2000001ff00 */
[----:B------:R-:W2:Y:S01]  /*0090*/  S2UR UR4, SR_CTAID.X ;  /* 0x00000000000479c3 */ /* 0x000ea20000002500 */
[----:B------:R-:W-:Y:S02]  /*00a0*/  CS2R R40, SRZ ;  /* 0x0000000000287805 */ /* 0x000fe4000001ff00 */
[----:B------:R-:W-:Y:S02]  /*00b0*/  CS2R R42, SRZ ;  /* 0x00000000002a7805 */ /* 0x000fe4000001ff00 */
[----:B------:R-:W-:-:S02]  /*00c0*/  CS2R R48, SRZ ;  /* 0x0000000000307805 */ /* 0x000fc4000001ff00 */
[----:B------:R-:W-:Y:S01]  /*00d0*/  CS2R R50, SRZ ;  /* 0x0000000000327805 */ /* 0x000fe2000001ff00 */
[----:B------:R-:W3:Y:S01]  /*00e0*/  LDC R174, c[0x0][0x230] ;  /* 0x00008c00ffae7b82 */ /* 0x000ee20000000800 */
[----:B0-----:R-:W-:-:S07]  /*00f0*/  VIADD R0, R37, 0x3f ;  /* 0x0000003f25007836 */ /* 0x001fce0000000000 */
[----:B------:R-:W0:Y:S01]  /*0100*/  S2UR UR12, SR_CgaCtaId ;  /* 0x00000000000c79c3 */ /* 0x000e220000008800 */
[----:B------:R-:W-:Y:S02]  /*0110*/  SHF.R.S32.HI R3, RZ, 0x1f, R0 ;  /* 0x0000001fff037819 */ /* 0x000fe40000011400 */
[----:B--2---:R-:W-:Y:S01]  /*0120*/  I2FP.F32.U32 R5, UR4 ;  /* 0x0000000400057c45 */ /* 0x004fe20008201000 */
[----:B------:R-:W-:Y:S01]  /*0130*/  ULDC UR4, c[0x0][0x150] ;  /* 0x0000540000047ab9 */ /* 0x000fe20000000800 */
[----:B------:R-:W-:Y:S02]  /*0140*/  LEA.HI R3, R3, R0, RZ, 0x6 ;  /* 0x0000000003037211 */ /* 0x000fe400078f30ff */
[----:B-1----:R-:W-:Y:S01]  /*0150*/  SHF.R.U32.HI R71, RZ, 0x6, R72 ;  /* 0x00000006ff477819 */ /* 0x002fe20000011648 */
[----:B------:R-:W-:Y:S01]  /*0160*/  FMUL R5, R5, UR4 ;  /* 0x0000000405057c20 */ /* 0x000fe20008400000 */
[----:B------:R-:W-:Y:S01]  /*0170*/  SHF.R.S32.HI R3, RZ, 0x6, R3 ;  /* 0x00000006ff037819 */ /* 0x000fe20000011403 */
[----:B---3--:R-:W-:Y:S01]  /*0180*/  VIADD R174, R174, 0x3f ;  /* 0x0000003faeae7836 */ /* 0x008fe20000000000 */
[----:B------:R-:W-:-:S03]  /*0190*/  LOP3.LUT R87, R72, 0x3f, RZ, 0xc0, !PT ;  /* 0x0000003f48577812 */ /* 0x000fc600078ec0ff */
[----:B------:R-:W-:Y:S01]  /*01a0*/  IMAD.SHL.U32 R4, R3, 0x8, RZ ;  /* 0x0000000803047824 */ /* 0x000fe200078e00ff */
[----:B------:R-:W1:Y:S01]  /*01b0*/  F2I.U32.TRUNC.NTZ R5, R5 ;  /* 0x0000000500057305 */ /* 0x000e62000020f000 */
[C---:B------:R-:W-:Y:S02]  /*01c0*/  LEA.HI R92, R72.reuse, 0xe, RZ, 0x1a ;  /* 0x0000000e485c7811 */ /* 0x040fe400078fd0ff */
[C---:B------:R-:W-:Y:S02]  /*01d0*/  LEA.HI R91, R72.reuse, 0x1e, RZ, 0x1a ;  /* 0x0000001e485b7811 */ /* 0x040fe400078fd0ff */
[----:B------:R-:W-:Y:S01]  /*01e0*/  IABS R7, R4 ;  /* 0x0000000400077213 */ /* 0x000fe20000000000 */
[----:B0-----:R-:W-:Y:S01]  /*01f0*/  USHF.L.U32 UR5, UR12, 0x6, URZ ;  /* 0x000000060c057899 */ /* 0x001fe2000800063f */
[C---:B------:R-:W-:Y:S01]  /*0200*/  LEA.HI R90, R72.reuse, 0x2e, RZ, 0x1a ;  /* 0x0000002e485a7811 */ /* 0x040fe200078fd0ff */
[----:B------:R-:W-:Y:S01]  /*0210*/  ULEA UR12, UR12, UR6, 0x18 ;  /* 0x000000060c0c7291 */ /* 0x000fe2000f8ec03f */
[----:B------:R-:W0:Y:S01]  /*0220*/  I2F.RP R0, R7 ;  /* 0x0000000700007306 */ /* 0x000e220000209400 */
[----:B------:R-:W-:Y:S01]  /*0230*/  ULOP3.LUT UR5, UR5, 0x40, URZ, 0xc0, !UPT ;  /* 0x0000004005057892 */ /* 0x000fe2000f8ec03f */
[----:B------:R-:W-:-:S02]  /*0240*/  LEA.HI R89, R72, 0x3e, RZ, 0x1a ;  /* 0x0000003e48597811 */ /* 0x000fc400078fd0ff */
[----:B------:R-:W-:Y:S02]  /*0250*/  SGXT.U32 R71, R71, 0x1 ;  /* 0x000000014747781a */ /* 0x000fe40000000000 */
[----:B-1----:R-:W-:Y:S02]  /*0260*/  IABS R11, R5 ;  /* 0x00000005000b7213 */ /* 0x002fe40000000000 */
[----:B0-----:R-:W0:Y:S02]  /*0270*/  MUFU.RCP R0, R0 ;  /* 0x0000000000007308 */ /* 0x001e240000001000 */
[----:B0-----:R-:W-:Y:S01]  /*0280*/  VIADD R2, R0, 0xffffffe ;  /* 0x0ffffffe00027836 */ /* 0x001fe20000000000 */
[----:B------:R-:W-:-:S05]  /*0290*/  IABS R0, R4 ;  /* 0x0000000400007213 */ /* 0x000fca0000000000 */
[----:B------:R0:W1:Y:S01]  /*02a0*/  F2I.FTZ.U32.TRUNC.NTZ R3, R2 ;  /* 0x0000000200037305 */ /* 0x000062000021f000 */
[----:B------:R-:W-:Y:S02]  /*02b0*/  IMAD.MOV R0, RZ, RZ, -R0 ;  /* 0x000000ffff007224 */ /* 0x000fe400078e0a00 */
[----:B0-----:R-:W-:Y:S02]  /*02c0*/  IMAD.MOV.U32 R2, RZ, RZ, RZ ;  /* 0x000000ffff027224 */ /* 0x001fe400078e00ff */
[----:B-1----:R-:W-:-:S04]  /*02d0*/  IMAD.MOV R6, RZ, RZ, -R3 ;  /* 0x000000ffff067224 */ /* 0x002fc800078e0a03 */
[----:B------:R-:W-:-:S04]  /*02e0*/  IMAD R9, R6, R7, RZ ;  /* 0x0000000706097224 */ /* 0x000fc800078e02ff */
[----:B------:R-:W-:-:S06]  /*02f0*/  IMAD.HI.U32 R2, R3, R9, R2 ;  /* 0x0000000903027227 */ /* 0x000fcc00078e0002 */
[----:B------:R-:W-:-:S04]  /*0300*/  IMAD.HI.U32 R2, R2, R11, RZ ;  /* 0x0000000b02027227 */ /* 0x000fc800078e00ff */
[----:B------:R-:W-:-:S05]  /*0310*/  IMAD R0, R2, R0, R11 ;  /* 0x0000000002007224 */ /* 0x000fca00078e020b */
[----:B------:R-:W-:-:S13]  /*0320*/  ISETP.GT.U32.AND P1, PT, R7, R0, PT ;  /* 0x000000000700720c */ /* 0x000fda0003f24070 */
[----:B------:R-:W-:Y:S02]  /*0330*/  @!P1 IMAD.IADD R0, R0, 0x1, -R7 ;  /* 0x0000000100009824 */ /* 0x000fe400078e0a07 */
[----:B------:R-:W-:Y:S01]  /*0340*/  @!P1 VIADD R2, R2, 0x1 ;  /* 0x0000000102029836 */ /* 0x000fe20000000000 */
[----:B------:R-:W-:Y:S02]  /*0350*/  ISETP.NE.AND P1, PT, R4, RZ, PT ;  /* 0x000000ff0400720c */ /* 0x000fe40003f25270 */
[----:B------:R-:W-:Y:S02]  /*0360*/  ISETP.GE.U32.AND P0, PT, R0, R7, PT ;  /* 0x000000070000720c */ /* 0x000fe40003f06070 */
[----:B------:R-:W-:-:S04]  /*0370*/  LOP3.LUT R0, R5, R4, RZ, 0x3c, !PT ;  /* 0x0000000405007212 */ /* 0x000fc800078e3cff */
[----:B------:R-:W-:Y:S01]  /*0380*/  ISETP.GE.AND P2, PT, R0, RZ, PT ;  /* 0x000000ff0000720c */ /* 0x000fe20003f46270 */
[----:B------:R-:W-:-:S05]  /*0390*/  VIADD R0, R36, 0x7f ;  /* 0x0000007f24007836 */ /* 0x000fca0000000000 */
[----:B------:R-:W-:Y:S01]  /*03a0*/  SHF.R.S32.HI R3, RZ, 0x1f, R0 ;  /* 0x0000001fff037819 */ /* 0x000fe20000011400 */
[----:B------:R-:W-:-:S03]  /*03b0*/  @P0 VIADD R2, R2, 0x1 ;  /* 0x0000000102020836 */ /* 0x000fc60000000000 */
[----:B------:R-:W-:-:S03]  /*03c0*/  LEA.HI R3, R3, R0, RZ, 0x7 ;  /* 0x0000000003037211 */ /* 0x000fc600078f38ff */
[----:B------:R-:W-:Y:S01]  /*03d0*/  @!P2 IMAD.MOV R2, RZ, RZ, -R2 ;  /* 0x000000ffff02a224 */ /* 0x000fe200078e0a02 */
[----:B------:R-:W-:-:S05]  /*03e0*/  @!P1 LOP3.LUT R2, RZ, R4, RZ, 0x33, !PT ;  /* 0x00000004ff029212 */ /* 0x000fca00078e33ff */
[----:B------:R-:W-:Y:S02]  /*03f0*/  IMAD.SHL.U32 R6, R2, 0x8, RZ ;  /* 0x0000000802067824 */ /* 0x000fe400078e00ff */
[----:B------:R-:W-:-:S03]  /*0400*/  IMAD.MOV R2, RZ, RZ, -R2 ;  /* 0x000000ffff027224 */ /* 0x000fc600078e0a02 */
[----:B------:R-:W-:Y:S01]  /*0410*/  LEA.HI.SX32 R3, R3, -R6, 0x19 ;  /* 0x8000000603037211 */ /* 0x000fe200078fcaff */
[----:B------:R-:W-:-:S03]  /*0420*/  IMAD R4, R4, R2, R5 ;  /* 0x0000000204047224 */ /* 0x000fc600078e0205 */
[----:B------:R-:W-:Y:S02]  /*0430*/  VIMNMX R11, R3, 0x8, PT ;  /* 0x00000008030b7848 */ /* 0x000fe40003fe0100 */
[----:B------:R-:W-:Y:S02]  /*0440*/  IABS R9, R4 ;  /* 0x0000000400097213 */ /* 0x000fe40000000000 */
[----:B------:R-:W-:-:S04]  /*0450*/  IABS R7, R11 ;  /* 0x0000000b00077213 */ /* 0x000fc80000000000 */
[----:B------:R-:W0:Y:S08]  /*0460*/  I2F.RP R0, R7 ;  /* 0x0000000700007306 */ /* 0x000e300000209400 */
[----:B0-----:R-:W0:Y:S02]  /*0470*/  MUFU.RCP R0, R0 ;  /* 0x0000000000007308 */ /* 0x001e240000001000 */
[----:B0-----:R-:W-:-:S06]  /*0480*/  VIADD R3, R0, 0xffffffe ;  /* 0x0ffffffe00037836 */ /* 0x001fcc0000000000 */
[----:B------:R-:W0:Y:S02]  /*0490*/  F2I.FTZ.U32.TRUNC.NTZ R3, R3 ;  /* 0x0000000300037305 */ /* 0x000e24000021f000 */
[----:B0-----:R-:W-:-:S04]  /*04a0*/  IMAD.MOV R8, RZ, RZ, -R3 ;  /* 0x000000ffff087224 */ /* 0x001fc800078e0a03 */
[----:B------:R-:W-:Y:S01]  /*04b0*/  IMAD.MOV.U32 R2, RZ, RZ, R8 ;  /* 0x000000ffff027224 */ /* 0x000fe200078e0008 */
[----:B------:R-:W-:-:S03]  /*04c0*/  IABS R8, R11 ;  /* 0x0000000b00087213 */ /* 0x000fc60000000000 */
[----:B------:R-:W-:Y:S02]  /*04d0*/  IMAD R5, R2, R7, RZ ;  /* 0x0000000702057224 */ /* 0x000fe400078e02ff */
[----:B------:R-:W-:Y:S02]  /*04e0*/  IMAD.MOV.U32 R2, RZ, RZ, RZ ;  /* 0x000000ffff027224 */ /* 0x000fe400078e00ff */
[----:B------:R-:W-:Y:S02]  /*04f0*/  IMAD.MOV R0, RZ, RZ, -R8 ;  /* 0x000000ffff007224 */ /* 0x000fe400078e0a08 */
        /* <DEDUP_REMOVED lines=9> */
[----:B------:R-:W-:-:S07]  /*0590*/  ISETP.GE.AND P2, PT, R0, RZ, PT ;  /* 0x000000ff0000720c */ /* 0x000fce0003f46270 */
[----:B------:R-:W-:Y:S01]  /*05a0*/  @P0 VIADD R2, R2, 0x1 ;  /* 0x0000000102020836 */ /* 0x000fe20000000000 */
[----:B------:R-:W-:-:S05]  /*05b0*/  ISETP.GE.AND P0, PT, R174, 0x40, PT ;  /* 0x00000040ae00780c */ /* 0x000fca0003f06270 */
[----:B------:R-:W-:Y:S01]  /*05c0*/  @!P2 IMAD.MOV R2, RZ, RZ, -R2 ;  /* 0x000000ffff02a224 */ /* 0x000fe200078e0a02 */
[----:B------:R-:W-:-:S05]  /*05d0*/  @!P1 LOP3.LUT R2, RZ, R11, RZ, 0x33, !PT ;  /* 0x0000000bff029212 */ /* 0x000fca00078e33ff */
[----:B------:R-:W-:Y:S02]  /*05e0*/  IMAD.MOV R0, RZ, RZ, -R2 ;  /* 0x000000ffff007224 */ /* 0x000fe400078e0a02 */
[----:B------:R-:W-:Y:S02]  /*05f0*/  IMAD.SHL.U32 R2, R2, 0x40, RZ ;  /* 0x0000004002027824 */ /* 0x000fe400078e00ff */
[----:B------:R-:W-:Y:S02]  /*0600*/  IMAD R0, R11, R0, R4 ;  /* 0x000000000b007224 */ /* 0x000fe400078e0204 */
[C---:B------:R-:W-:Y:S01]  /*0610*/  IMAD.IADD R63, R2.reuse, 0x1, R92 ;  /* 0x00000001023f7824 */ /* 0x040fe200078e025c */
[----:B------:R-:W-:Y:S01]  /*0620*/  LOP3.LUT R70, R2, R71, RZ, 0xfc, !PT ;  /* 0x0000004702467212 */ /* 0x000fe200078efcff */
[----:B------:R-:W-:Y:S01]  /*0630*/  IMAD.IADD R0, R6, 0x1, R0 ;  /* 0x0000000106007824 */ /* 0x000fe200078e0200 */
[C---:B------:R-:W-:Y:S01]  /*0640*/  LOP3.LUT R69, R2.reuse, 0x2, R71, 0xfe, !PT ;  /* 0x0000000202457812 */ /* 0x040fe200078efe47 */
[C---:B------:R-:W-:Y:S01]  /*0650*/  IMAD.IADD R23, R2.reuse, 0x1, R91 ;  /* 0x0000000102177824 */ /* 0x040fe200078e025b */
[C---:B------:R-:W-:Y:S01]  /*0660*/  LOP3.LUT R68, R2.reuse, 0x4, R71, 0xfe, !PT ;  /* 0x0000000402447812 */ /* 0x040fe200078efe47 */
[----:B------:R-:W-:Y:S01]  /*0670*/  IMAD.IADD R15, R2, 0x1, R90 ;  /* 0x00000001020f7824 */ /* 0x000fe200078e025a */
[----:B------:R-:W-:Y:S01]  /*0680*/  R2UR UR4, R0 ;  /* 0x00000000000472ca */ /* 0x000fe200000e0000 */
[C---:B------:R-:W-:Y:S01]  /*0690*/  IMAD.IADD R7, R2.reuse, 0x1, R89 ;  /* 0x0000000102077824 */ /* 0x040fe200078e0259 */
[----:B------:R-:W-:-:S02]  /*06a0*/  LOP3.LUT R67, R2, 0x6, R71, 0xfe, !PT ;  /* 0x0000000602437812 */ /* 0x000fc400078efe47 */
[C-C-:B------:R-:W-:Y:S02]  /*06b0*/  LOP3.LUT R66, R2.reuse, 0x8, R71.reuse, 0xfe, !PT ;  /* 0x0000000802427812 */ /* 0x140fe400078efe47 */
[C-C-:B------:R-:W-:Y:S02]  /*06c0*/  LOP3.LUT R65, R2.reuse, 0xa, R71.reuse, 0xfe, !PT ;  /* 0x0000000a02417812 */ /* 0x140fe400078efe47 */
[C-C-:B------:R-:W-:Y:S02]  /*06d0*/  LOP3.LUT R64, R2.reuse, 0xc, R71.reuse, 0xfe, !PT ;  /* 0x0000000c02407812 */ /* 0x140fe400078efe47 */
[C-C-:B------:R-:W-:Y:S02]  /*06e0*/  LOP3.LUT R62, R2.reuse, 0x10, R71.reuse, 0xfe, !PT ;  /* 0x00000010023e7812 */ /* 0x140fe400078efe47 */
[C-C-:B------:R-:W-:Y:S01]  /*06f0*/  LOP3.LUT R61, R2.reuse, 0x12, R71.reuse, 0xfe, !PT ;  /* 0x00000012023d7812 */ /* 0x140fe200078efe47 */
[----:B------:R-:W-:Y:S01]  /*0700*/  ULEA UR4, UR4, UR5, 0x7 ;  /* 0x0000000504047291 */ /* 0x000fe2000f8e383f */
[----:B------:R-:W-:-:S02]  /*0710*/  LOP3.LUT R60, R2, 0x14, R71, 0xfe, !PT ;  /* 0x00000014023c7812 */ /* 0x000fc400078efe47 */
[C-C-:B------:R-:W-:Y:S02]  /*0720*/  LOP3.LUT R59, R2.reuse, 0x16, R71.reuse, 0xfe, !PT ;  /* 0x00000016023b7812 */ /* 0x140fe400078efe47 */
[C-C-:B------:R-:W-:Y:S01]  /*0730*/  LOP3.LUT R58, R2.reuse, 0x18, R71.reuse, 0xfe, !PT ;  /* 0x00000018023a7812 */ /* 0x140fe200078efe47 */
[----:B------:R-:W-:Y:S01]  /*0740*/  VIADD R6, R87, UR4 ;  /* 0x0000000457067c36 */ /* 0x000fe20008000000 */
[C-C-:B------:R-:W-:Y:S02]  /*0750*/  LOP3.LUT R57, R2.reuse, 0x1a, R71.reuse, 0xfe, !PT ;  /* 0x0000001a02397812 */ /* 0x140fe400078efe47 */
[C-C-:B------:R-:W-:Y:S02]  /*0760*/  LOP3.LUT R56, R2.reuse, 0x1c, R71.reuse, 0xfe, !PT ;  /* 0x0000001c02387812 */ /* 0x140fe400078efe47 */
[C-C-:B------:R-:W-:Y:S02]  /*0770*/  LOP3.LUT R22, R2.reuse, 0x20, R71.reuse, 0xfe, !PT ;  /* 0x0000002002167812 */ /* 0x140fe400078efe47 */
[----:B------:R-:W-:-:S02]  /*0780*/  LOP3.LUT R21, R2, 0x22, R71, 0xfe, !PT ;  /* 0x0000002202157812 */ /* 0x000fc400078efe47 */
[C-C-:B------:R-:W-:Y:S02]  /*0790*/  LOP3.LUT R20, R2.reuse, 0x24, R71.reuse, 0xfe, !PT ;  /* 0x0000002402147812 */ /* 0x140fe400078efe47 */
[C-C-:B------:R-:W-:Y:S02]  /*07a0*/  LOP3.LUT R19, R2.reuse, 0x26, R71.reuse, 0xfe, !PT ;  /* 0x0000002602137812 */ /* 0x140fe400078efe47 */
        /* <DEDUP_REMOVED lines=9> */
[----:B------:R-:W-:Y:S01]  /*0840*/  LOP3.LUT R8, R2, 0x3c, R71, 0xfe, !PT ;  /* 0x0000003c02087812 */ /* 0x000fe200078efe47 */
[----:B------:R-:W-:Y:S06]  /*0850*/  @!P0 BRA `(.L_x_0) ;  /* 0x00000040006c8947 */ /* 0x000fec0003800000 */
[----:B------:R-:W-:Y:S01]  /*0860*/  IABS R75, R37 ;  /* 0x00000025004b7213 */ /* 0x000fe20000000000 */
[----:B------:R-:W-:Y:S01]  /*0870*/  ULDC UR4, c[0x0][0x234] ;  /* 0x00008d0000047ab9 */ /* 0x000fe20000000800 */
[----:B------:R-:W-:Y:S01]  /*0880*/  IABS R80, R36 ;  /* 0x0000002400507213 */ /* 0x000fe20000000000 */
[----:B------:R-:W-:Y:S01]  /*0890*/  ULDC.64 UR6, c[0x0][0x210] ;  /* 0x0000840000067ab9 */ /* 0x000fe20000000a00 */
[----:B------:R-:W0:Y:S01]  /*08a0*/  I2F.RP R0, R75 ;  /* 0x0000004b00007306 */ /* 0x000e220000209400 */
[----:B------:R-:W-:Y:S01]  /*08b0*/  IABS R30, R10 ;  /* 0x0000000a001e7213 */ /* 0x000fe20000000000 */
[----:B------:R-:W1:Y:S01]  /*08c0*/  LDC R88, c[0x0][0x23c] ;  /* 0x00008f00ff587b82 */ /* 0x000e620000000800 */
[----:B------:R-:W-:Y:S01]  /*08d0*/  IABS R28, R9 ;  /* 0x00000009001c7213 */ /* 0x000fe20000000000 */
[----:B------:R-:W-:Y:S01]  /*08e0*/  USHF.R.U32.HI UR13, URZ, 0x4, UR12 ;  /* 0x000000043f0d7899 */ /* 0x000fe2000801160c */
[----:B------:R-:W-:Y:S01]  /*08f0*/  IABS R32, R11 ;  /* 0x0000000b00207213 */ /* 0x000fe20000000000 */
[----:B------:R-:W-:Y:S01]  /*0900*/  UMOV UR5, URZ ;  /* 0x0000003f00057c82 */ /* 0x000fe20008000000 */
[----:B------:R-:W-:Y:S01]  /*0910*/  IABS R34, R12 ;  /* 0x0000000c00227213 */ /* 0x000fe20000000000 */
[----:B------:R-:W2:Y:S01]  /*0920*/  I2F.RP R24, R80 ;  /* 0x0000005000187306 */ /* 0x000ea20000209400 */
[----:B------:R-:W-:Y:S01]  /*0930*/  IABS R38, R13 ;  /* 0x0000000d00267213 */ /* 0x000fe20000000000 */
[----:B------:R-:W3:Y:S01]  /*0940*/  LDC R112, c[0x0][0x238] ;  /* 0x00008e00ff707b82 */ /* 0x000ee20000000800 */
[----:B------:R-:W-:Y:S01]  /*0950*/  IABS R40, R18 ;  /* 0x0000001200287213 */ /* 0x000fe20000000000 */
[----:B------:R-:W-:Y:S01]  /*0960*/  USGXT.U32 UR13, UR13, 0xe ;  /* 0x0000000e0d0d789a */ /* 0x000fe20008000000 */
[----:B------:R-:W-:Y:S01]  /*0970*/  IABS R42, R20 ;  /* 0x00000014002a7213 */ /* 0x000fe20000000000 */
[----:B------:R-:W-:Y:S01]  /*0980*/  ULDC UR16, c[0x0][0x230] ;  /* 0x00008c0000107ab9 */ /* 0x000fe20000000800 */
[----:B------:R-:W-:Y:S01]  /*0990*/  IABS R44, R22 ;  /* 0x00000016002c7213 */ /* 0x000fe20000000000 */
[----:B0-----:R-:W0:Y:S01]  /*09a0*/  MUFU.RCP R0, R0 ;  /* 0x0000000000007308 */ /* 0x001e220000001000 */
[----:B------:R-:W-:Y:S01]  /*09b0*/  IABS R46, R23 ;  /* 0x00000017002e7213 */ /* 0x000fe20000000000 */
[----:B------:R-:W-:Y:S01]  /*09c0*/  UIADD3 UR8, UP0, UR13, 0x80, URZ ;  /* 0x000000800d087890 */ /* 0x000fe2000ff1e03f */
[----:B------:R-:W-:-:S02]  /*09d0*/  IABS R48, R59 ;  /* 0x0000003b00307213 */ /* 0x000fc40000000000 */
[----:B------:R-:W-:Y:S02]  /*09e0*/  IABS R50, R60 ;  /* 0x0000003c00327213 */ /* 0x000fe40000000000 */
[----:B------:R-:W-:Y:S01]  /*09f0*/  IABS R52, R62 ;  /* 0x0000003e00347213 */ /* 0x000fe20000000000 */
[----:B--2---:R-:W2:Y:S01]  /*0a00*/  MUFU.RCP R24, R24 ;  /* 0x0000001800187308 */ /* 0x004ea20000001000 */
[----:B------:R-:W-:Y:S01]  /*0a10*/  IABS R54, R64 ;  /* 0x0000004000367213 */ /* 0x000fe20000000000 */
[----:B-1----:R-:W-:Y:S01]  /*0a20*/  IMAD R87, R87, R88, RZ ;  /* 0x0000005857577224 */ /* 0x002fe200078e02ff */
[----:B------:R-:W-:Y:S01]  /*0a30*/  IABS R74, R65 ;  /* 0x00000041004a7213 */ /* 0x000fe20000000000 */
[----:B------:R-:W-:Y:S01]  /*0a40*/  IMAD.SHL.U32 R88, R88, 0x40, RZ ;  /* 0x0000004058587824 */ /* 0x000fe200078e00ff */
[----:B------:R-:W-:Y:S02]  /*0a50*/  IABS R76, R68 ;  /* 0x00000044004c7213 */ /* 0x000fe40000000000 */
[----:B------:R-:W-:Y:S01]  /*0a60*/  IABS R78, R69 ;  /* 0x00000045004e7213 */ /* 0x000fe20000000000 */
[----:B0-----:R-:W-:Y:S01]  /*0a70*/  VIADD R2, R0, 0xffffffe ;  /* 0x0ffffffe00027836 */ /* 0x001fe20000000000 */
[----:B------:R-:W-:Y:S01]  /*0a80*/  SHF.R.S32.HI R73, RZ, 0x6, R72 ;  /* 0x00000006ff497819 */ /* 0x000fe20000011448 */
[-C--:B---3--:R-:W-:Y:S01]  /*0a90*/  IMAD R89, R89, R112.reuse, RZ ;  /* 0x0000007059597224 */ /* 0x088fe200078e02ff */
[----:B------:R-:W-:Y:S01]  /*0aa0*/  LOP3.LUT R93, R71, 0x1c, RZ, 0xfc, !PT ;  /* 0x0000001c475d7812 */ /* 0x000fe200078efcff */
[----:B------:R0:W1:Y:S01]  /*0ab0*/  F2I.FTZ.U32.TRUNC.NTZ R3, R2 ;  /* 0x0000000200037305 */ /* 0x000062000021f000 */
[----:B------:R-:W-:Y:S01]  /*0ac0*/  SGXT R73, R73, 0x1 ;  /* 0x000000014949781a */ /* 0x000fe20000000200 */
[-C--:B------:R-:W-:Y:S01]  /*0ad0*/  IMAD R90, R90, R112.reuse, RZ ;  /* 0x000000705a5a7224 */ /* 0x080fe200078e02ff */
[----:B------:R-:W-:Y:S01]  /*0ae0*/  LOP3.LUT R94, R71, 0x1a, RZ, 0xfc, !PT ;  /* 0x0000001a475e7812 */ /* 0x000fe200078efcff */
[----:B--2---:R-:W-:Y:S01]  /*0af0*/  VIADD R4, R24, 0xffffffe ;  /* 0x0ffffffe18047836 */ /* 0x004fe20000000000 */
[----:B------:R-:W-:Y:S01]  /*0b00*/  IABS R24, R7 ;  /* 0x0000000700187213 */ /* 0x000fe20000000000 */
[-C--:B------:R-:W-:Y:S01]  /*0b10*/  IMAD R91, R91, R112.reuse, RZ ;  /* 0x000000705b5b7224 */ /* 0x080fe200078e02ff */
[----:B------:R-:W-:Y:S01]  /*0b20*/  LOP3.LUT R73, R73, 0x90, RZ, 0xc0, !PT ;  /* 0x0000009049497812 */ /* 0x000fe200078ec0ff */
[----:B------:R2:W3:Y:S01]  /*0b30*/  F2I.FTZ.U32.TRUNC.NTZ R5, R4 ;  /* 0x0000000400057305 */ /* 0x0004e2000021f000 */
[----:B0-----:R-:W-:Y:S01]  /*0b40*/  IMAD.MOV.U32 R2, RZ, RZ, RZ ;  /* 0x000000ffff027224 */ /* 0x001fe200078e00ff */
[C---:B------:R-:W-:Y:S01]  /*0b50*/  LOP3.LUT R95, R71.reuse, 0x18, RZ, 0xfc, !PT ;  /* 0x00000018475f7812 */ /* 0x040fe200078efcff */
[-C--:B------:R-:W-:Y:S01]  /*0b60*/  IMAD R92, R92, R112.reuse, RZ ;  /* 0x000000705c5c7224 */ /* 0x080fe200078e02ff */
[----:B------:R-:W-:Y:S01]  /*0b70*/  LOP3.LUT R96, R71, 0x16, RZ, 0xfc, !PT ;  /* 0x0000001647607812 */ /* 0x000fe200078efcff */
[----:B------:R-:W-:Y:S01]  /*0b80*/  IMAD R93, R93, R112, RZ ;  /* 0x000000705d5d7224 */ /* 0x000fe200078e02ff */
[C---:B------:R-:W-:Y:S01]  /*0b90*/  LOP3.LUT R97, R71.reuse, 0x14, RZ, 0xfc, !PT ;  /* 0x0000001447617812 */ /* 0x040fe200078efcff */
[--C-:B-1----:R-:W-:Y:S01]  /*0ba0*/  IMAD.MOV R26, RZ, RZ, -R3.reuse ;  /* 0x000000ffff1a7224 */ /* 0x102fe200078e0a03 */
[C---:B------:R-:W-:Y:S01]  /*0bb0*/  LOP3.LUT R98, R71.reuse, 0x12, RZ, 0xfc, !PT ;  /* 0x0000001247627812 */ /* 0x040fe200078efcff */
[----:B--2---:R-:W-:Y:S01]  /*0bc0*/  IMAD.MOV.U32 R4, RZ, RZ, RZ ;  /* 0x000000ffff047224 */ /* 0x004fe200078e00ff */
[C---:B------:R-:W-:Y:S01]  /*0bd0*/  LOP3.LUT R99, R71.reuse, 0x10, RZ, 0xfc, !PT ;  /* 0x0000001047637812 */ /* 0x040fe200078efcff */
[----:B------:R-:W-:Y:S01]  /*0be0*/  IMAD R25, R26, R75, RZ ;  /* 0x0000004b1a197224 */ /* 0x000fe200078e02ff */
[----:B------:R-:W-:Y:S01]  /*0bf0*/  IABS R26, R8 ;  /* 0x00000008001a7213 */ /* 0x000fe20000000000 */
[----:B------:R-:W-:Y:S01]  /*0c00*/  IMAD R94, R94, R112, RZ ;  /* 0x000000705e5e7224 */ /* 0x000fe200078e02ff */
[----:B------:R-:W-:Y:S01]  /*0c10*/  LOP3.LUT R100, R71, 0xc, RZ, 0xfc, !PT ;  /* 0x0000000c47647812 */ /* 0x000fe200078efcff */
[----:B------:R-:W-:Y:S01]  /*0c20*/  IMAD.HI.U32 R3, R3, R25, R2 ;  /* 0x0000001903037227 */ /* 0x000fe200078e0002 */
[----:B------:R-:W-:-:S02]  /*0c30*/  LOP3.LUT R101, R71, 0xa, RZ, 0xfc, !PT ;  /* 0x0000000a47657812 */ /* 0x000fc400078efcff */
[C---:B------:R-:W-:Y:S01]  /*0c40*/  LOP3.LUT R102, R71.reuse, 0x8, RZ, 0xfc, !PT ;  /* 0x0000000847667812 */ /* 0x040fe200078efcff */
[----:B---3--:R-:W-:Y:S01]  /*0c50*/  IMAD.MOV R55, RZ, RZ, -R5 ;  /* 0x000000ffff377224 */ /* 0x008fe200078e0a05 */
[----:B------:R-:W-:Y:S01]  /*0c60*/  LOP3.LUT R103, R71, 0x6, RZ, 0xfc, !PT ;  /* 0x0000000647677812 */ /* 0x000fe200078efcff */
[----:B------:R-:W-:Y:S01]  /*0c70*/  IMAD.HI.U32 R0, R3, R24, RZ ;  /* 0x0000001803007227 */ /* 0x000fe200078e00ff */
[C---:B------:R-:W-:Y:S02]  /*0c80*/  LOP3.LUT R104, R71.reuse, 0x4, RZ, 0xfc, !PT ;  /* 0x0000000447687812 */ /* 0x040fe400078efcff */
[----:B------:R-:W-:Y:S01]  /*0c90*/  LOP3.LUT R105, R71, 0x2, RZ, 0xfc, !PT ;  /* 0x0000000247697812 */ /* 0x000fe200078efcff */
[----:B------:R-:W-:Y:S01]  /*0ca0*/  IMAD R55, R55, R80, RZ ;  /* 0x0000005037377224 */ /* 0x000fe200078e02ff */
[----:B------:R-:W-:Y:S01]  /*0cb0*/  LOP3.LUT R77, R71, 0x28, RZ, 0xfc, !PT ;  /* 0x00000028474d7812 */ /* 0x000fe200078efcff */
[----:B------:R-:W-:Y:S01]  /*0cc0*/  IMAD.HI.U32 R2, R3, R26, RZ ;  /* 0x0000001a03027227 */ /* 0x000fe200078e00ff */
[----:B------:R-:W-:-:S02]  /*0cd0*/  LOP3.LUT R79, R71, 0x2c, RZ, 0xfc, !PT ;  /* 0x0000002c474f7812 */ /* 0x000fc400078efcff */
[C---:B------:R-:W-:Y:S01]  /*0ce0*/  LOP3.LUT R81, R71.reuse, 0x32, RZ, 0xfc, !PT ;  /* 0x0000003247517812 */ /* 0x040fe200078efcff */
[----:B------:R-:W-:Y:S01]  /*0cf0*/  IMAD.MOV R0, RZ, RZ, -R0 ;  /* 0x000000ffff007224 */ /* 0x000fe200078e0a00 */
[----:B------:R-:W-:Y:S01]  /*0d00*/  LOP3.LUT R82, R71, 0x34, RZ, 0xfc, !PT ;  /* 0x0000003447527812 */ /* 0x000fe200078efcff */
[----:B------:R-:W-:Y:S01]  /*0d10*/  IMAD.HI.U32 R55, R5, R55, R4 ;  /* 0x0000003705377227 */ /* 0x000fe200078e0004 */
[C---:B------:R-:W-:Y:S02]  /*0d20*/  LOP3.LUT R83, R71.reuse, 0x36, RZ, 0xfc, !PT ;  /* 0x0000003647537812 */ /* 0x040fe400078efcff */
[C---:B------:R-:W-:Y:S01]  /*0d30*/  LOP3.LUT R84, R71.reuse, 0x38, RZ, 0xfc, !PT ;  /* 0x0000003847547812 */ /* 0x040fe200078efcff */
[----:B------:R-:W-:Y:S01]  /*0d40*/  IMAD.MOV R4, RZ, RZ, -R2 ;  /* 0x000000ffff047224 */ /* 0x000fe200078e0a02 */
[----:B------:R-:W-:Y:S01]  /*0d50*/  LOP3.LUT R85, R71, 0x3a, RZ, 0xfc, !PT ;  /* 0x0000003a47557812 */ /* 0x000fe200078efcff */
[----:B------:R-:W-:Y:S01]  /*0d60*/  IMAD.HI.U32 R5, R3, R30, RZ ;  /* 0x0000001e03057227 */ /* 0x000fe200078e00ff */
[----:B------:R-:W-:-:S03]  /*0d70*/  LOP3.LUT R86, R71, 0x3c, RZ, 0xfc, !PT ;  /* 0x0000003c47567812 */ /* 0x000fc600078efcff */
[C---:B------:R-:W-:Y:S02]  /*0d80*/  IMAD R2, R75.reuse, R0, R24 ;  /* 0x000000004b027224 */ /* 0x040fe400078e0218 */
[----:B------:R-:W-:Y:S02]  /*0d90*/  IMAD R4, R75, R4, R26 ;  /* 0x000000044b047224 */ /* 0x000fe400078e021a */
[----:B------:R-:W-:Y:S01]  /*0da0*/  IMAD.HI.U32 R0, R3, R28, RZ ;  /* 0x0000001c03007227 */ /* 0x000fe200078e00ff */
[C---:B------:R-:W-:Y:S02]  /*0db0*/  ISETP.GT.U32.AND P4, PT, R75.reuse, R2, PT ;  /* 0x000000024b00720c */ /* 0x040fe40003f84070 */
[----:B------:R-:W-:Y:S01]  /*0dc0*/  ISETP.GT.U32.AND P1, PT, R75, R4, PT ;  /* 0x000000044b00720c */ /* 0x000fe20003f24070 */
[----:B------:R-:W-:-:S04]  /*0dd0*/  IMAD.HI.U32 R24, R3, R32, RZ ;  /* 0x0000002003187227 */ /* 0x000fc800078e00ff */
[----:B------:R-:W-:Y:S02]  /*0de0*/  IMAD.MOV R26, RZ, RZ, -R5 ;  /* 0x000000ffff1a7224 */ /* 0x000fe400078e0a05 */
[----:B------:R-:W-:Y:S02]  /*0df0*/  IMAD.MOV R25, RZ, RZ, -R0 ;  /* 0x000000ffff197224 */ /* 0x000fe400078e0a00 */
[----:B------:R-:W-:Y:S02]  /*0e00*/  IMAD.MOV R27, RZ, RZ, -R24 ;  /* 0x000000ffff1b7224 */ /* 0x000fe400078e0a18 */
[----:B------:R-:W-:-:S04]  /*0e10*/  IMAD.HI.U32 R0, R3, R34, RZ ;  /* 0x0000002203007227 */ /* 0x000fc800078e00ff */
[----:B------:R-:W-:Y:S01]  /*0e20*/  IMAD R24, R75, R26, R30 ;  /* 0x0000001a4b187224 */ /* 0x000fe200078e021e */
[----:B------:R-:W-:Y:S01]  /*0e30*/  IABS R30, R14 ;  /* 0x0000000e001e7213 */ /* 0x000fe20000000000 */
[----:B------:R-:W-:-:S03]  /*0e40*/  IMAD.HI.U32 R26, R3, R38, RZ ;  /* 0x00000026031a7227 */ /* 0x000fc600078e00ff */
[C---:B------:R-:W-:Y:S01]  /*0e50*/  ISETP.GT.U32.AND P0, PT, R75.reuse, R24, PT ;  /* 0x000000184b00720c */ /* 0x040fe20003f04070 */
[C---:B------:R-:W-:Y:S02]  /*0e60*/  IMAD R5, R75.reuse, R25, R28 ;  /* 0x000000194b057224 */ /* 0x040fe400078e021c */
[----:B------:R-:W-:Y:S02]  /*0e70*/  IMAD.MOV R0, RZ, RZ, -R0 ;  /* 0x000000ffff007224 */ /* 0x000fe400078e0a00 */
[C---:B------:R-:W-:Y:S01]  /*0e80*/  IMAD R25, R75.reuse, R27, R32 ;  /* 0x0000001b4b197224 */ /* 0x040fe200078e0220 */
[----:B------:R-:W-:Y:S01]  /*0e90*/  IABS R32, R15 ;  /* 0x0000000f00207213 */ /* 0x000fe20000000000 */
[----:B------:R-:W-:Y:S01]  /*0ea0*/  IMAD.MOV R27, RZ, RZ, -R26 ;  /* 0x000000ffff1b7224 */ /* 0x000fe200078e0a1a */
[C---:B------:R-:W-:Y:S01]  /*0eb0*/  ISETP.GT.U32.AND P3, PT, R75.reuse, R5, PT ;  /* 0x000000054b00720c */ /* 0x040fe20003f64070 */
[C---:B------:R-:W-:Y:S01]  /*0ec0*/  IMAD R26, R75.reuse, R0, R34 ;  /* 0x000000004b1a7224 */ /* 0x040fe200078e0222 */
[----:B------:R-:W-:Y:S01]  /*0ed0*/  IABS R34, R16 ;  /* 0x0000001000227213 */ /* 0x000fe20000000000 */
[----:B------:R-:W-:Y:S01]  /*0ee0*/  IMAD R27, R75, R27, R38 ;  /* 0x0000001b4b1b7224 */ /* 0x000fe200078e0226 */
[----:B------:R-:W-:Y:S01]  /*0ef0*/  IABS R38, R17 ;  /* 0x0000001100267213 */ /* 0x000fe20000000000 */
[----:B------:R-:W-:Y:S01]  /*0f00*/  IMAD.HI.U32 R0, R3, R30, RZ ;  /* 0x0000001e03007227 */ /* 0x000fe200078e00ff */
[----:B------:R-:W-:-:S02]  /*0f10*/  ISETP.GT.U32.AND P2, PT, R75, R25, PT ;  /* 0x000000194b00720c */ /* 0x000fc40003f44070 */
[----:B------:R-:W-:Y:S01]  /*0f20*/  ISETP.GT.U32.AND P5, PT, R75, R26, PT ;  /* 0x0000001a4b00720c */ /* 0x000fe20003fa4070 */
[----:B------:R-:W-:-:S04]  /*0f30*/  IMAD.HI.U32 R28, R3, R32, RZ ;  /* 0x00000020031c7227 */ /* 0x000fc800078e00ff */
[----:B------:R-:W-:Y:S02]  /*0f40*/  IMAD.MOV R31, RZ, RZ, -R0 ;  /* 0x000000ffff1f7224 */ /* 0x000fe400078e0a00 */
[----:B------:R-:W-:-:S04]  /*0f50*/  IMAD.HI.U32 R29, R3, R34, RZ ;  /* 0x00000022031d7227 */ /* 0x000fc800078e00ff */
[----:B------:R-:W-:-:S04]  /*0f60*/  IMAD.HI.U32 R0, R3, R38, RZ ;  /* 0x0000002603007227 */ /* 0x000fc800078e00ff */
[----:B------:R-:W-:Y:S02]  /*0f70*/  IMAD.MOV R33, RZ, RZ, -R28 ;  /* 0x000000ffff217224 */ /* 0x000fe400078e0a1c */
[----:B------:R-:W-:Y:S02]  /*0f80*/  IMAD R28, R75, R31, R30 ;  /* 0x0000001f4b1c7224 */ /* 0x000fe400078e021e */
[----:B------:R-:W-:-:S04]  /*0f90*/  IMAD.HI.U32 R31, R3, R40, RZ ;  /* 0x00000028031f7227 */ /* 0x000fc800078e00ff */
[----:B------:R-:W-:Y:S02]  /*0fa0*/  IMAD.MOV R35, RZ, RZ, -R29 ;  /* 0x000000ffff237224 */ /* 0x000fe400078e0a1d */
[----:B------:R-:W-:Y:S02]  /*0fb0*/  IMAD.MOV R0, RZ, RZ, -R0 ;  /* 0x000000ffff007224 */ /* 0x000fe400078e0a00 */
[C---:B------:R-:W-:Y:S01]  /*0fc0*/  IMAD R29, R75.reuse, R33, R32 ;  /* 0x000000214b1d7224 */ /* 0x040fe200078e0220 */
[----:B------:R-:W-:Y:S01]  /*0fd0*/  IABS R33, R19 ;  /* 0x0000001300217213 */ /* 0x000fe20000000000 */
[----:B------:R-:W-:Y:S02]  /*0fe0*/  IMAD.MOV R32, RZ, RZ, -R31 ;  /* 0x000000ffff207224 */ /* 0x000fe400078e0a1f */
[----:B------:R-:W-:Y:S01]  /*0ff0*/  IMAD R31, R75, R0, R38 ;  /* 0x000000004b1f7224 */ /* 0x000fe200078e0226 */
[----:B------:R-:W-:Y:S01]  /*1000*/  IABS R0, R21 ;  /* 0x0000001500007213 */ /* 0x000fe20000000000 */
[----:B------:R-:W-:-:S02]  /*1010*/  IMAD.MOV.U32 R38, RZ, RZ, R33 ;  /* 0x000000ffff267224 */ /* 0x000fc400078e0021 */
[----:B------:R-:W-:Y:S02]  /*1020*/  IMAD R32, R75, R32, R40 ;  /* 0x000000204b207224 */ /* 0x000fe400078e0228 */
[----:B------:R-:W-:Y:S02]  /*1030*/  IMAD.MOV.U32 R40, RZ, RZ, R0 ;  /* 0x000000ffff287224 */ /* 0x000fe400078e0000 */
[----:B------:R-:W-:-:S04]  /*1040*/  IMAD.HI.U32 R0, R3, R38, RZ ;  /* 0x0000002603007227 */ /* 0x000fc800078e00ff */
[----:B------:R-:W-:Y:S02]  /*1050*/  IMAD R30, R75, R35, R34 ;  /* 0x000000234b1e7224 */ /* 0x000fe400078e0222 */
        /* <DEDUP_REMOVED lines=12> */
[C---:B------:R-:W-:Y:S01]  /*1120*/  IMAD R35, R75.reuse, R41, R40 ;  /* 0x000000294b237224 */ /* 0x040fe200078e0228 */
[----:B------:R-:W-:Y:S01]  /*1130*/  IABS R40, R57 ;  /* 0x0000003900287213 */ /* 0x000fe20000000000 */
[C---:B------:R-:W-:Y:S01]  /*1140*/  IMAD R38, R75.reuse, R0, R44 ;  /* 0x000000004b267224 */ /* 0x040fe200078e022c */
[----:B------:R-:W-:Y:S01]  /*1150*/  IABS R0, R58 ;  /* 0x0000003a00007213 */ /* 0x000fe20000000000 */
[----:B------:R-:W-:-:S02]  /*1160*/  IMAD R39, R75, R39, R46 ;  /* 0x000000274b277224 */ /* 0x000fc400078e022e */
[----:B------:R-:W-:Y:S02]  /*1170*/  IMAD.MOV.U32 R44, RZ, RZ, R40 ;  /* 0x000000ffff2c7224 */ /* 0x000fe400078e0028 */
[----:B------:R-:W-:Y:S02]  /*1180*/  IMAD.MOV.U32 R46, RZ, RZ, R0 ;  /* 0x000000ffff2e7224 */ /* 0x000fe400078e0000 */
[----:B------:R-:W-:-:S04]  /*1190*/  IMAD.HI.U32 R0, R3, R42, RZ ;  /* 0x0000002a03007227 */ /* 0x000fc800078e00ff */
        /* <DEDUP_REMOVED lines=15> */
[C---:B------:R-:W-:Y:S02]  /*1290*/  IMAD R44, R75.reuse, R44, R50 ;  /* 0x0000002c4b2c7224 */ /* 0x040fe400078e0232 */
[----:B------:R-:W-:Y:S02]  /*12a0*/  IMAD.MOV.U32 R50, RZ, RZ, R0 ;  /* 0x000000ffff327224 */ /* 0x000fe400078e0000 */
[----:B------:R-:W-:Y:S02]  /*12b0*/  IMAD R42, R75, R47, R46 ;  /* 0x0000002f4b2a7224 */ /* 0x000fe400078e022e */
[----:B------:R-:W-:-:S04]  /*12c0*/  IMAD.HI.U32 R0, R3, R48, RZ ;  /* 0x0000003003007227 */ /* 0x000fc800078e00ff */
[----:B------:R-:W-:-:S04]  /*12d0*/  IMAD.HI.U32 R46, R3, R50, RZ ;  /* 0x00000032032e7227 */ /* 0x000fc800078e00ff */
[----:B------:R-:W-:-:S04]  /*12e0*/  IMAD.HI.U32 R45, R3, R52, RZ ;  /* 0x00000034032d7227 */ /* 0x000fc800078e00ff */
[----:B------:R-:W-:Y:S02]  /*12f0*/  IMAD.MOV R47, RZ, RZ, -R0 ;  /* 0x000000ffff2f7224 */ /* 0x000fe400078e0a00 */
[----:B------:R-:W-:Y:S02]  /*1300*/  IMAD.MOV R51, RZ, RZ, -R46 ;  /* 0x000000ffff337224 */ /* 0x000fe400078e0a2e */
[----:B------:R-:W-:-:S04]  /*1310*/  IMAD.HI.U32 R0, R3, R54, RZ ;  /* 0x0000003603007227 */ /* 0x000fc800078e00ff */
[----:B------:R-:W-:Y:S02]  /*1320*/  IMAD.MOV R49, RZ, RZ, -R45 ;  /* 0x000000ffff317224 */ /* 0x000fe400078e0a2d */
[----:B------:R-:W-:Y:S02]  /*1330*/  IMAD R45, R75, R47, R48 ;  /* 0x0000002f4b2d7224 */ /* 0x000fe400078e0230 */
[----:B------:R-:W-:-:S04]  /*1340*/  IMAD.HI.U32 R48, R3, R74, RZ ;  /* 0x0000004a03307227 */ /* 0x000fc800078e00ff */
[C---:B------:R-:W-:Y:S01]  /*1350*/  IMAD R47, R75.reuse, R51, R50 ;  /* 0x000000334b2f7224 */ /* 0x040fe200078e0232 */
[----:B------:R-:W-:Y:S01]  /*1360*/  IABS R50, R70 ;  /* 0x0000004600327213 */ /* 0x000fe20000000000 */
[----:B------:R-:W-:Y:S02]  /*1370*/  IMAD.MOV R0, RZ, RZ, -R0 ;  /* 0x000000ffff007224 */ /* 0x000fe400078e0a00 */
[C---:B------:R-:W-:Y:S01]  /*1380*/  IMAD R46, R75.reuse, R49, R52 ;  /* 0x000000314b2e7224 */ /* 0x040fe200078e0234 */
[----:B------:R-:W-:Y:S01]  /*1390*/  IABS R52, R66 ;  /* 0x0000004200347213 */ /* 0x000fe20000000000 */
[----:B------:R-:W-:Y:S02]  /*13a0*/  IMAD.MOV R49, RZ, RZ, -R48 ;  /* 0x000000ffff317224 */ /* 0x000fe400078e0a30 */
[----:B------:R-:W-:Y:S01]  /*13b0*/  IMAD R48, R75, R0, R54 ;  /* 0x000000004b307224 */ /* 0x000fe200078e0236 */
[----:B------:R-:W-:Y:S01]  /*13c0*/  IABS R0, R67 ;  /* 0x0000004300007213 */ /* 0x000fe20000000000 */
[----:B------:R-:W-:-:S02]  /*13d0*/  IMAD.MOV.U32 R54, RZ, RZ, R50 ;  /* 0x000000ffff367224 */ /* 0x000fc400078e0032 */
[----:B------:R-:W-:Y:S02]  /*13e0*/  @!P3 IMAD.IADD R5, R5, 0x1, -R75 ;  /* 0x000000010505b824 */ /* 0x000fe400078e0a4b */
[----:B------:R-:W-:-:S04]  /*13f0*/  IMAD.HI.U32 R50, R3, R54, RZ ;  /* 0x0000003603327227 */ /* 0x000fc800078e00ff */
[----:B------:R-:W-:Y:S02]  /*1400*/  IMAD.MOV R53, RZ, RZ, -R50 ;  /* 0x000000ffff357224 */ /* 0x000fe400078e0a32 */
[--C-:B------:R-:W-:Y:S01]  /*1410*/  @!P4 IMAD.IADD R2, R2, 0x1, -R75.reuse ;  /* 0x000000010202c824 */ /* 0x100fe200078e0a4b */
[C---:B------:R-:W-:Y:S01]  /*1420*/  ISETP.GT.U32.AND P4, PT, R75.reuse, R28, PT ;  /* 0x0000001c4b00720c */ /* 0x040fe20003f84070 */
[C---:B------:R-:W-:Y:S02]  /*1430*/  IMAD R54, R75.reuse, R53, R54 ;  /* 0x000000354b367224 */ /* 0x040fe400078e0236 */
[--C-:B------:R-:W-:Y:S01]  /*1440*/  @!P1 IMAD.IADD R4, R4, 0x1, -R75.reuse ;  /* 0x0000000104049824 */ /* 0x100fe200078e0a4b */
[C---:B------:R-:W-:Y:S01]  /*1450*/  ISETP.GT.U32.AND P1, PT, R75.reuse, R29, PT ;  /* 0x0000001d4b00720c */ /* 0x040fe20003f24070 */
[--C-:B------:R-:W-:Y:S01]  /*1460*/  @!P0 IMAD.IADD R24, R24, 0x1, -R75.reuse ;  /* 0x0000000118188824 */ /* 0x100fe200078e0a4b */
[----:B------:R-:W-:Y:S01]  /*1470*/  ISETP.GT.U32.AND P6, PT, R75, R54, PT ;  /* 0x000000364b00720c */ /* 0x000fe20003fc4070 */
[--C-:B------:R-:W-:Y:S01]  /*1480*/  @!P2 IMAD.IADD R25, R25, 0x1, -R75.reuse ;  /* 0x000000011919a824 */ /* 0x100fe200078e0a4b */
[C---:B------:R-:W-:Y:S01]  /*1490*/  ISETP.GT.U32.AND P0, PT, R75.reuse, R2, PT ;  /* 0x000000024b00720c */ /* 0x040fe20003f04070 */
[--C-:B------:R-:W-:Y:S01]  /*14a0*/  @!P5 IMAD.IADD R26, R26, 0x1, -R75.reuse ;  /* 0x000000011a1ad824 */ /* 0x100fe200078e0a4b */
[C---:B------:R-:W-:Y:S01]  /*14b0*/  ISETP.GT.U32.AND P2, PT, R75.reuse, R4, PT ;  /* 0x000000044b00720c */ /* 0x040fe20003f44070 */
[C---:B------:R-:W-:Y:S01]  /*14c0*/  IMAD R49, R75.reuse, R49, R74 ;  /* 0x000000314b317224 */ /* 0x040fe200078e024a */
[C---:B------:R-:W-:Y:S01]  /*14d0*/  ISETP.GT.U32.AND P5, PT, R75.reuse, R5, PT ;  /* 0x000000054b00720c */ /* 0x040fe20003fa4070 */
[----:B------:R-:W-:Y:S01]  /*14e0*/  @!P4 IMAD.IADD R28, R28, 0x1, -R75 ;  /* 0x000000011c1cc824 */ /* 0x000fe200078e0a4b */
[----:B------:R-:W-:Y:S01]  /*14f0*/  ISETP.GT.U32.AND P4, PT, R75, R24, PT ;  /* 0x000000184b00720c */ /* 0x000fe20003f84070 */
[----:B------:R-:W-:-:S02]  /*1500*/  IMAD.MOV.U32 R74, RZ, RZ, R0 ;  /* 0x000000ffff4a7224 */ /* 0x000fc400078e0000 */
[--C-:B------:R-:W-:Y:S01]  /*1510*/  @!P1 IMAD.IADD R29, R29, 0x1, -R75.reuse ;  /* 0x000000011d1d9824 */ /* 0x100fe200078e0a4b */
[C---:B------:R-:W-:Y:S01]  /*1520*/  ISETP.GT.U32.AND P1, PT, R75.reuse, R25, PT ;  /* 0x000000194b00720c */ /* 0x040fe20003f24070 */
[--C-:B------:R-:W-:Y:S01]  /*1530*/  @!P6 IMAD.IADD R54, R54, 0x1, -R75.reuse ;  /* 0x000000013636e824 */ /* 0x100fe200078e0a4b */
[C---:B------:R-:W-:Y:S01]  /*1540*/  ISETP.GT.U32.AND P6, PT, R75.reuse, R27, PT ;  /* 0x0000001b4b00720c */ /* 0x040fe20003fc4070 */
[--C-:B------:R-:W-:Y:S02]  /*1550*/  @!P0 IMAD.IADD R2, R2, 0x1, -R75.reuse ;  /* 0x0000000102028824 */ /* 0x100fe400078e0a4b */
[--C-:B------:R-:W-:Y:S01]  /*1560*/  @!P2 IMAD.IADD R4, R4, 0x1, -R75.reuse ;  /* 0x000000010404a824 */ /* 0x100fe200078e0a4b */
[----:B------:R-:W-:Y:S01]  /*1570*/  ISETP.GT.U32.AND P3, PT, R75, R54, PT ;  /* 0x000000364b00720c */ /* 0x000fe20003f64070 */
[--C-:B------:R-:W-:Y:S01]  /*1580*/  @!P5 IMAD.IADD R5, R5, 0x1, -R75.reuse ;  /* 0x000000010505d824 */ /* 0x100fe200078e0a4b */
[C---:B------:R-:W-:Y:S01]  /*1590*/  ISETP.GT.U32.AND P2, PT, R75.reuse, R28, PT ;  /* 0x0000001c4b00720c */ /* 0x040fe20003f44070 */
[----:B------:R-:W-:Y:S01]  /*15a0*/  @!P4 IMAD.IADD R24, R24, 0x1, -R75 ;  /* 0x000000011818c824 */ /* 0x000fe200078e0a4b */
[----:B------:R-:W-:Y:S01]  /*15b0*/  ISETP.GT.U32.AND P5, PT, R75, R30, PT ;  /* 0x0000001e4b00720c */ /* 0x000fe20003fa4070 */
[----:B------:R-:W-:Y:S01]  /*15c0*/  IMAD.HI.U32 R0, R3, R52, RZ ;  /* 0x0000003403007227 */ /* 0x000fe200078e00ff */
[----:B------:R-:W-:-:S03]  /*15d0*/  ISETP.GT.U32.AND P4, PT, R75, R31, PT ;  /* 0x0000001f4b00720c */ /* 0x000fc60003f84070 */
[--C-:B------:R-:W-:Y:S01]  /*15e0*/  @!P6 IMAD.IADD R27, R27, 0x1, -R75.reuse ;  /* 0x000000011b1be824 */ /* 0x100fe200078e0a4b */
[----:B------:R-:W-:Y:S01]  /*15f0*/  ISETP.GT.U32.AND P6, PT, R75, R29, PT ;  /* 0x0000001d4b00720c */ /* 0x000fe20003fc4070 */
[--C-:B------:R-:W-:Y:S01]  /*1600*/  @!P1 IMAD.IADD R25, R25, 0x1, -R75.reuse ;  /* 0x0000000119199824 */ /* 0x100fe200078e0a4b */
[C---:B------:R-:W-:Y:S01]  /*1610*/  ISETP.GT.U32.AND P1, PT, R75.reuse, R32, PT ;  /* 0x000000204b00720c */ /* 0x040fe20003f24070 */
[--C-:B------:R-:W-:Y:S01]  /*1620*/  @!P3 IMAD.IADD R54, R54, 0x1, -R75.reuse ;  /* 0x000000013636b824 */ /* 0x100fe200078e0a4b */
[C---:B------:R-:W-:Y:S01]  /*1630*/  ISETP.GT.U32.AND P3, PT, R75.reuse, R26, PT ;  /* 0x0000001a4b00720c */ /* 0x040fe20003f64070 */
[--C-:B------:R-:W-:Y:S01]  /*1640*/  @!P2 IMAD.IADD R28, R28, 0x1, -R75.reuse ;  /* 0x000000011c1ca824 */ /* 0x100fe200078e0a4b */
[C---:B------:R-:W-:Y:S01]  /*1650*/  ISETP.GT.U32.AND P0, PT, R75.reuse, R27, PT ;  /* 0x0000001b4b00720c */ /* 0x040fe20003f04070 */
[--C-:B------:R-:W-:Y:S01]  /*1660*/  @!P5 IMAD.IADD R30, R30, 0x1, -R75.reuse ;  /* 0x000000011e1ed824 */ /* 0x100fe200078e0a4b */
[----:B------:R-:W-:Y:S01]  /*1670*/  ISETP.GT.U32.AND P2, PT, R75, R35, PT ;  /* 0x000000234b00720c */ /* 0x000fe20003f44070 */
[--C-:B------:R-:W-:Y:S01]  /*1680*/  @!P4 IMAD.IADD R31, R31, 0x1, -R75.reuse ;  /* 0x000000011f1fc824 */ /* 0x100fe200078e0a4b */
[C---:B------:R-:W-:Y:S01]  /*1690*/  ISETP.GT.U32.AND P5, PT, R75.reuse, R39, PT ;  /* 0x000000274b00720c */ /* 0x040fe20003fa4070 */
[----:B------:R-:W-:Y:S01]  /*16a0*/  IMAD.MOV R51, RZ, RZ, -R0 ;  /* 0x000000ffff337224 */ /* 0x000fe200078e0a00 */
[----:B------:R-:W-:Y:S01]  /*16b0*/  ISETP.GT.U32.AND P4, PT, R75, R40, PT ;  /* 0x000000284b00720c */ /* 0x000fe20003f84070 */
[--C-:B------:R-:W-:Y:S01]  /*16c0*/  @!P6 IMAD.IADD R29, R29, 0x1, -R75.reuse ;  /* 0x000000011d1de824 */ /* 0x100fe200078e0a4b */
[C---:B------:R-:W-:Y:S01]  /*16d0*/  ISETP.GT.U32.AND P6, PT, R75.reuse, R38, PT ;  /* 0x000000264b00720c */ /* 0x040fe20003fc4070 */
[--C-:B------:R-:W-:Y:S01]  /*16e0*/  @!P1 IMAD.IADD R32, R32, 0x1, -R75.reuse ;  /* 0x0000000120209824 */ /* 0x100fe200078e0a4b */
[C---:B------:R-:W-:Y:S01]  /*16f0*/  ISETP.GT.U32.AND P1, PT, R75.reuse, R41, PT ;  /* 0x000000294b00720c */ /* 0x040fe20003f24070 */
[--C-:B------:R-:W-:Y:S01]  /*1700*/  @!P3 IMAD.IADD R26, R26, 0x1, -R75.reuse ;  /* 0x000000011a1ab824 */ /* 0x100fe200078e0a4b */
[----:B------:R-:W-:Y:S01]  /*1710*/  ISETP.GT.U32.AND P3, PT, R75, R33, PT ;  /* 0x000000214b00720c */ /* 0x000fe20003f64070 */
[--C-:B------:R-:W-:Y:S01]  /*1720*/  @!P0 IMAD.IADD R27, R27, 0x1, -R75.reuse ;  /* 0x000000011b1b8824 */ /* 0x100fe200078e0a4b */
[----:B------:R-:W-:Y:S01]  /*1730*/  ISETP.GT.U32.AND P0, PT, R75, R34, PT ;  /* 0x000000224b00720c */ /* 0x000fe20003f04070 */
[--C-:B------:R-:W-:Y:S01]  /*1740*/  @!P2 IMAD.IADD R35, R35, 0x1, -R75.reuse ;  /* 0x000000012323a824 */ /* 0x100fe200078e0a4b */
[----:B------:R-:W-:Y:S01]  /*1750*/  ISETP.GT.U32.AND P2, PT, R75, R44, PT ;  /* 0x0000002c4b00720c */ /* 0x000fe20003f44070 */
[--C-:B------:R-:W-:Y:S01]  /*1760*/  @!P5 IMAD.IADD R39, R39, 0x1, -R75.reuse ;  /* 0x000000012727d824 */ /* 0x100fe200078e0a4b */
[C---:B------:R-:W-:Y:S01]  /*1770*/  ISETP.GT.U32.AND P5, PT, R75.reuse, R31, PT ;  /* 0x0000001f4b00720c */ /* 0x040fe20003fa4070 */
[--C-:B------:R-:W-:Y:S01]  /*1780*/  @!P4 IMAD.IADD R40, R40, 0x1, -R75.reuse ;  /* 0x000000012828c824 */ /* 0x100fe200078e0a4b */
[C---:B------:R-:W-:Y:S01]  /*1790*/  ISETP.GT.U32.AND P4, PT, R75.reuse, R32, PT ;  /* 0x000000204b00720c */ /* 0x040fe20003f84070 */
[--C-:B------:R-:W-:Y:S01]  /*17a0*/  @!P6 IMAD.IADD R38, R38, 0x1, -R75.reuse ;  /* 0x000000012626e824 */ /* 0x100fe200078e0a4b */
[----:B------:R-:W-:Y:S01]  /*17b0*/  ISETP.GT.U32.AND P6, PT, R75, R30, PT ;  /* 0x0000001e4b00720c */ /* 0x000fe20003fc4070 */
[----:B------:R-:W-:-:S02]  /*17c0*/  @!P1 IMAD.IADD R41, R41, 0x1, -R75 ;  /* 0x0000000129299824 */ /* 0x000fc400078e0a4b */
[--C-:B------:R-:W-:Y:S01]  /*17d0*/  @!P3 IMAD.IADD R33, R33, 0x1, -R75.reuse ;  /* 0x000000012121b824 */ /* 0x100fe200078e0a4b */
[C---:B------:R-:W-:Y:S01]  /*17e0*/  ISETP.GT.U32.AND P3, PT, R75.reuse, R42, PT ;  /* 0x0000002a4b00720c */ /* 0x040fe20003f64070 */
[--C-:B------:R-:W-:Y:S01]  /*17f0*/  @!P0 IMAD.IADD R34, R34, 0x1, -R75.reuse ;  /* 0x0000000122228824 */ /* 0x100fe200078e0a4b */
[C---:B------:R-:W-:Y:S01]  /*1800*/  ISETP.GT.U32.AND P0, PT, R75.reuse, R43, PT ;  /* 0x0000002b4b00720c */ /* 0x040fe20003f04070 */
[----:B------:R-:W-:Y:S01]  /*1810*/  @!P2 IMAD.IADD R44, R44, 0x1, -R75 ;  /* 0x000000012c2ca824 */ /* 0x000fe200078e0a4b */
[----:B------:R-:W-:Y:S01]  /*1820*/  ISETP.GT.U32.AND P1, PT, R75, R33, PT ;  /* 0x000000214b00720c */ /* 0x000fe20003f24070 */
[----:B------:R-:W-:Y:S01]  /*1830*/  IMAD.HI.U32 R0, R3, R76, RZ ;  /* 0x0000004c03007227 */ /* 0x000fe200078e00ff */
[----:B------:R-:W-:-:S03]  /*1840*/  ISETP.GT.U32.AND P2, PT, R75, R38, PT ;  /* 0x000000264b00720c */ /* 0x000fc60003f44070 */
[----:B------:R-:W-:Y:S01]  /*1850*/  @!P6 IMAD.IADD R30, R30, 0x1, -R75 ;  /* 0x000000011e1ee824 */ /* 0x000fe200078e0a4b */
[----:B------:R-:W-:Y:S01]  /*1860*/  ISETP.GT.U32.AND P6, PT, R75, R39, PT ;  /* 0x000000274b00720c */ /* 0x000fe20003fc4070 */
[----:B------:R-:W-:-:S04]  /*1870*/  IMAD.HI.U32 R50, R3, R74, RZ ;  /* 0x0000004a03327227 */ /* 0x000fc800078e00ff */
[--C-:B------:R-:W-:Y:S01]  /*1880*/  @!P3 IMAD.IADD R42, R42, 0x1, -R75.reuse ;  /* 0x000000012a2ab824 */ /* 0x100fe200078e0a4b */
[----:B------:R-:W-:Y:S01]  /*1890*/  ISETP.GT.U32.AND P3, PT, R75, R34, PT ;  /* 0x000000224b00720c */ /* 0x000fe20003f64070 */
[--C-:B------:R-:W-:Y:S01]  /*18a0*/  @!P0 IMAD.IADD R43, R43, 0x1, -R75.reuse ;  /* 0x000000012b2b8824 */ /* 0x100fe200078e0a4b */
[----:B------:R-:W-:Y:S01]  /*18b0*/  ISETP.GT.U32.AND P0, PT, R75, R35, PT ;  /* 0x000000234b00720c */ /* 0x000fe20003f04070 */
[----:B------:R-:W-:Y:S01]  /*18c0*/  @!P5 IMAD.IADD R31, R31, 0x1, -R75 ;  /* 0x000000011f1fd824 */ /* 0x000fe200078e0a4b */
[C---:B------:R-:W-:Y:S01]  /*18d0*/  ISETP.GT.U32.AND P5, PT, R75.reuse, R40, PT ;  /* 0x000000284b00720c */ /* 0x040fe20003fa4070 */
[----:B------:R-:W-:Y:S02]  /*18e0*/  IMAD.MOV R0, RZ, RZ, -R0 ;  /* 0x000000ffff007224 */ /* 0x000fe400078e0a00 */
[----:B------:R-:W-:Y:S02]  /*18f0*/  IMAD.MOV R53, RZ, RZ, -R50 ;  /* 0x000000ffff357224 */ /* 0x000fe400078e0a32 */
[----:B------:R-:W-:-:S02]  /*1900*/  IMAD R50, R75, R51, R52 ;  /* 0x000000334b327224 */ /* 0x000fc400078e0234 */
[C---:B------:R-:W-:Y:S01]  /*1910*/  IMAD R52, R75.reuse, R0, R76 ;  /* 0x000000004b347224 */ /* 0x040fe200078e024c */
[----:B------:R-:W-:Y:S01]  /*1920*/  IABS R0, R6 ;  /* 0x0000000600007213 */ /* 0x000fe20000000000 */
[--C-:B------:R-:W-:Y:S01]  /*1930*/  @!P3 IMAD.IADD R34, R34, 0x1, -R75.reuse ;  /* 0x000000012222b824 */ /* 0x100fe200078e0a4b */
[----:B------:R-:W-:Y:S01]  /*1940*/  ISETP.GT.U32.AND P3, PT, R75, R43, PT ;  /* 0x0000002b4b00720c */ /* 0x000fe20003f64070 */
[--C-:B------:R-:W-:Y:S01]  /*1950*/  @!P0 IMAD.IADD R35, R35, 0x1, -R75.reuse ;  /* 0x0000000123238824 */ /* 0x100fe200078e0a4b */
[C---:B------:R-:W-:Y:S01]  /*1960*/  ISETP.GT.U32.AND P0, PT, R75.reuse, R44, PT ;  /* 0x0000002c4b00720c */ /* 0x040fe20003f04070 */
[--C-:B------:R-:W-:Y:S01]  /*1970*/  @!P4 IMAD.IADD R32, R32, 0x1, -R75.reuse ;  /* 0x000000012020c824 */ /* 0x100fe200078e0a4b */
[----:B------:R-:W-:Y:S01]  /*1980*/  ISETP.GT.U32.AND P4, PT, R75, R42, PT ;  /* 0x0000002a4b00720c */ /* 0x000fe20003f84070 */
[--C-:B------:R-:W-:Y:S01]  /*1990*/  @!P1 IMAD.IADD R33, R33, 0x1, -R75.reuse ;  /* 0x0000000121219824 */ /* 0x100fe200078e0a4b */
[C---:B------:R-:W-:Y:S01]  /*19a0*/  ISETP.GT.U32.AND P1, PT, R75.reuse, R41, PT ;  /* 0x000000294b00720c */ /* 0x040fe20003f24070 */
[--C-:B------:R-:W-:Y:S01]  /*19b0*/  @!P2 IMAD.IADD R38, R38, 0x1, -R75.reuse ;  /* 0x000000012626a824 */ /* 0x100fe200078e0a4b */
[----:B------:R-:W-:Y:S01]  /*19c0*/  ISETP.GT.U32.AND P2, PT, R75, R45, PT ;  /* 0x0000002d4b00720c */ /* 0x000fe20003f44070 */
[----:B------:R-:W-:Y:S01]  /*19d0*/  @!P6 IMAD.IADD R39, R39, 0x1, -R75 ;  /* 0x000000012727e824 */ /* 0x000fe200078e0a4b */
[----:B------:R-:W-:Y:S01]  /*19e0*/  ISETP.GT.U32.AND P6, PT, R75, R46, PT ;  /* 0x0000002e4b00720c */ /* 0x000fe20003fc4070 */
[----:B------:R-:W-:Y:S01]  /*19f0*/  IMAD.HI.U32 R55, R55, R0, RZ ;  /* 0x0000000037377227 */ /* 0x000fe200078e00ff */
[----:B------:R-:W-:-:S03]  /*1a00*/  LOP3.LUT R76, R71, 0x26, RZ, 0xfc, !PT ;  /* 0x00000026474c7812 */ /* 0x000fc600078efcff */
[--C-:B------:R-:W-:Y:S01]  /*1a10*/  @!P5 IMAD.IADD R40, R40, 0x1, -R75.reuse ;  /* 0x000000012828d824 */ /* 0x100fe200078e0a4b */
[----:B------:R-:W-:Y:S01]  /*1a20*/  ISETP.GT.U32.AND P5, PT, R75, R47, PT ;  /* 0x0000002f4b00720c */ /* 0x000fe20003fa4070 */
[----:B------:R-:W-:Y:S01]  /*1a30*/  @!P3 IMAD.IADD R43, R43, 0x1, -R75 ;  /* 0x000000012b2bb824 */ /* 0x000fe200078e0a4b */
[C---:B------:R-:W-:Y:S01]  /*1a40*/  ISETP.GT.U32.AND P3, PT, R75.reuse, R50, PT ;  /* 0x000000324b00720c */ /* 0x040fe20003f64070 */
[----:B------:R-:W-:Y:S02]  /*1a50*/  IMAD.MOV R55, RZ, RZ, -R55 ;  /* 0x000000ffff377224 */ /* 0x000fe400078e0a37 */
[----:B------:R-:W-:Y:S01]  /*1a60*/  IMAD R51, R75, R53, R74 ;  /* 0x000000354b337224 */ /* 0x000fe200078e024a */
[----:B------:R-:W-:Y:S01]  /*1a70*/  LOP3.LUT R74, R71, 0x22, RZ, 0xfc, !PT ;  /* 0x00000022474a7812 */ /* 0x000fe200078efcff */
[----:B------:R-:W-:Y:S02]  /*1a80*/  IMAD R55, R80, R55, R0 ;  /* 0x0000003750377224 */ /* 0x000fe400078e0200 */
[--C-:B------:R-:W-:Y:S01]  /*1a90*/  @!P0 IMAD.IADD R44, R44, 0x1, -R75.reuse ;  /* 0x000000012c2c8824 */ /* 0x100fe200078e0a4b */
[----:B------:R-:W-:Y:S01]  /*1aa0*/  ISETP.GT.U32.AND P0, PT, R75, R51, PT ;  /* 0x000000334b00720c */ /* 0x000fe20003f04070 */
[--C-:B------:R-:W-:Y:S01]  /*1ab0*/  @!P1 IMAD.IADD R41, R41, 0x1, -R75.reuse ;  /* 0x0000000129299824 */ /* 0x100fe200078e0a4b */
[C---:B------:R-:W-:Y:S01]  /*1ac0*/  ISETP.GT.U32.AND P1, PT, R75.reuse, R48, PT ;  /* 0x000000304b00720c */ /* 0x040fe20003f24070 */
[--C-:B------:R-:W-:Y:S01]  /*1ad0*/  @!P4 IMAD.IADD R42, R42, 0x1, -R75.reuse ;  /* 0x000000012a2ac824 */ /* 0x100fe200078e0a4b */
[----:B------:R-:W-:Y:S01]  /*1ae0*/  ISETP.GT.U32.AND P4, PT, R75, R49, PT ;  /* 0x000000314b00720c */ /* 0x000fe20003f84070 */
[--C-:B------:R-:W-:Y:S01]  /*1af0*/  @!P2 IMAD.IADD R45, R45, 0x1, -R75.reuse ;  /* 0x000000012d2da824 */ /* 0x100fe200078e0a4b */
[----:B------:R-:W-:Y:S01]  /*1b00*/  ISETP.GT.U32.AND P2, PT, R75, R52, PT ;  /* 0x000000344b00720c */ /* 0x000fe20003f44070 */
[----:B------:R-:W-:Y:S01]  /*1b10*/  @!P6 IMAD.IADD R46, R46, 0x1, -R75 ;  /* 0x000000012e2ee824 */ /* 0x000fe200078e0a4b */
[----:B------:R-:W-:Y:S01]  /*1b20*/  ISETP.GT.U32.AND P6, PT, R80, R55, PT ;  /* 0x000000375000720c */ /* 0x000fe20003fc4070 */
[----:B------:R-:W-:-:S04]  /*1b30*/  IMAD.HI.U32 R3, R3, R78, RZ ;  /* 0x0000004e03037227 */ /* 0x000fc800078e00ff */
[--C-:B------:R-:W-:Y:S01]  /*1b40*/  @!P5 IMAD.IADD R47, R47, 0x1, -R75.reuse ;  /* 0x000000012f2fd824 */ /* 0x100fe200078e0a4b */
[C---:B------:R-:W-:Y:S01]  /*1b50*/  ISETP.GT.U32.AND P5, PT, R75.reuse, R45, PT ;  /* 0x0000002d4b00720c */ /* 0x040fe20003fa4070 */
[----:B------:R-:W-:Y:S01]  /*1b60*/  @!P3 IMAD.IADD R50, R50, 0x1, -R75 ;  /* 0x000000013232b824 */ /* 0x000fe200078e0a4b */
[----:B------:R-:W-:Y:S01]  /*1b70*/  ISETP.GT.U32.AND P3, PT, R75, R46, PT ;  /* 0x0000002e4b00720c */ /* 0x000fe20003f64070 */
[----:B------:R-:W-:Y:S02]  /*1b80*/  IMAD.MOV R3, RZ, RZ, -R3 ;  /* 0x000000ffff037224 */ /* 0x000fe400078e0a03 */
[--C-:B------:R-:W-:Y:S01]  /*1b90*/  @!P0 IMAD.IADD R51, R51, 0x1, -R75.reuse ;  /* 0x0000000133338824 */ /* 0x100fe200078e0a4b */
[C---:B------:R-:W-:Y:S01]  /*1ba0*/  ISETP.GT.U32.AND P0, PT, R75.reuse, R47, PT ;  /* 0x0000002f4b00720c */ /* 0x040fe20003f04070 */
[----:B------:R-:W-:Y:S01]  /*1bb0*/  IMAD R53, R75, R3, R78 ;  /* 0x000000034b357224 */ /* 0x000fe200078e024e */
[----:B------:R-:W-:Y:S01]  /*1bc0*/  SHF.R.S32.HI R3, RZ, 0x1f, R174 ;  /* 0x0000001fff037819 */ /* 0x000fe200000114ae */
[--C-:B------:R-:W-:Y:S01]  /*1bd0*/  @!P1 IMAD.IADD R48, R48, 0x1, -R75.reuse ;  /* 0x0000000130309824 */ /* 0x100fe200078e0a4b */
[----:B------:R-:W-:Y:S01]  /*1be0*/  ISETP.GE.AND P1, PT, R6, RZ, PT ;  /* 0x000000ff0600720c */ /* 0x000fe20003f26270 */
[--C-:B------:R-:W-:Y:S01]  /*1bf0*/  @!P4 IMAD.IADD R49, R49, 0x1, -R75.reuse ;  /* 0x000000013131c824 */ /* 0x100fe200078e0a4b */
[----:B------:R-:W-:Y:S01]  /*1c00*/  ISETP.GT.U32.AND P4, PT, R75, R53, PT ;  /* 0x000000354b00720c */ /* 0x000fe20003f84070 */
[--C-:B------:R-:W-:Y:S01]  /*1c10*/  @!P6 IMAD.IADD R55, R55, 0x1, -R80.reuse ;  /* 0x000000013737e824 */ /* 0x100fe200078e0a50 */
[----:B------:R-:W-:Y:S01]  /*1c20*/  LEA.HI R174, R3, R174, RZ, 0x6 ;  /* 0x000000ae03ae7211 */ /* 0x000fe200078f30ff */
        /* <DEDUP_REMOVED lines=8> */
[----:B------:R-:W-:Y:S01]  /*1cb0*/  IMAD.SHL.U32 R0, R72, 0x2, RZ ;  /* 0x0000000248007824 */ /* 0x000fe200078e00ff */
[----:B------:R-:W-:Y:S01]  /*1cc0*/  ISETP.GT.U32.AND P6, PT, R75, R49, PT ;  /* 0x000000314b00720c */ /* 0x000fe20003fc4070 */
[--C-:B------:R-:W-:Y:S01]  /*1cd0*/  @!P4 IMAD.IADD R53, R53, 0x1, -R75.reuse ;  /* 0x000000013535c824 */ /* 0x100fe200078e0a4b */
[----:B------:R-:W-:Y:S01]  /*1ce0*/  ISETP.GT.U32.AND P4, PT, R75, R52, PT ;  /* 0x000000344b00720c */ /* 0x000fe20003f84070 */
[-C--:B------:R-:W-:Y:S01]  /*1cf0*/  IMAD R95, R95, R112.reuse, RZ ;  /* 0x000000705f5f7224 */ /* 0x080fe200078e02ff */
[----:B------:R-:W-:Y:S01]  /*1d00*/  LOP3.LUT R3, RZ, R37, RZ, 0x33, !PT ;  /* 0x00000025ff037212 */ /* 0x000fe200078e33ff */
[--C-:B------:R-:W-:Y:S01]  /*1d10*/  @!P2 IMAD.IADD R48, R48, 0x1, -R75.reuse ;  /* 0x000000013030a824 */ /* 0x100fe200078e0a4b */
[----:B------:R-:W-:Y:S01]  /*1d20*/  ISETP.GT.U32.AND P2, PT, R75, R53, PT ;  /* 0x000000354b00720c */ /* 0x000fe20003f44070 */
[----:B------:R-:W-:Y:S01]  /*1d30*/  @!P5 IMAD.IADD R55, R55, 0x1, -R80 ;  /* 0x000000013737d824 */ /* 0x000fe200078e0a50 */
[----:B------:R-:W-:Y:S01]  /*1d40*/  ISETP.GE.AND P5, PT, R7, RZ, PT ;  /* 0x000000ff0700720c */ /* 0x000fe20003fa6270 */
[--C-:B------:R-:W-:Y:S01]  /*1d50*/  @!P3 IMAD.IADD R50, R50, 0x1, -R75.reuse ;  /* 0x000000013232b824 */ /* 0x100fe200078e0a4b */
[----:B------:R-:W-:Y:S01]  /*1d60*/  ISETP.GE.AND P3, PT, R8, RZ, PT ;  /* 0x000000ff0800720c */ /* 0x000fe20003f66270 */
[----:B------:R-:W-:Y:S01]  /*1d70*/  @!P0 IMAD.IADD R51, R51, 0x1, -R75 ;  /* 0x0000000133338824 */ /* 0x000fe200078e0a4b */
[----:B------:R-:W-:Y:S01]  /*1d80*/  ISETP.GE.AND P0, PT, R9, RZ, PT ;  /* 0x000000ff0900720c */ /* 0x000fe20003f06270 */
[----:B------:R-:W-:Y:S01]  /*1d90*/  @!P1 IMAD.MOV R55, RZ, RZ, -R55 ;  /* 0x000000ffff379224 */ /* 0x000fe200078e0a37 */
[----:B------:R-:W-:Y:S01]  /*1da0*/  ISETP.GE.AND P1, PT, R12, RZ, PT ;  /* 0x000000ff0c00720c */ /* 0x000fe20003f26270 */
[--C-:B------:R-:W-:Y:S01]  /*1db0*/  @!P4 IMAD.IADD R52, R52, 0x1, -R75.reuse ;  /* 0x000000013434c824 */ /* 0x100fe200078e0a4b */
[----:B------:R-:W-:Y:S01]  /*1dc0*/  ISETP.GE.AND P4, PT, R10, RZ, PT ;  /* 0x000000ff0a00720c */ /* 0x000fe20003f86270 */
[--C-:B------:R-:W-:Y:S01]  /*1dd0*/  @!P6 IMAD.IADD R49, R49, 0x1, -R75.reuse ;  /* 0x000000013131e824 */ /* 0x100fe200078e0a4b */
[----:B------:R-:W-:Y:S01]  /*1de0*/  ISETP.NE.AND P6, PT, R36, RZ, PT ;  /* 0x000000ff2400720c */ /* 0x000fe20003fc5270 */
[----:B------:R-:W-:Y:S01]  /*1df0*/  @!P2 IMAD.IADD R53, R53, 0x1, -R75 ;  /* 0x000000013535a824 */ /* 0x000fe200078e0a4b */
[----:B------:R-:W-:Y:S01]  /*1e00*/  ISETP.GE.AND P2, PT, R11, RZ, PT ;  /* 0x000000ff0b00720c */ /* 0x000fe20003f46270 */
[----:B------:R-:W-:Y:S01]  /*1e10*/  @!P5 IMAD.MOV R2, RZ, RZ, -R2 ;  /* 0x000000ffff02d224 */ /* 0x000fe200078e0a02 */
        /* <DEDUP_REMOVED lines=9> */
[----:B------:R-:W-:Y:S01]  /*1eb0*/  IMAD R96, R96, R112, RZ ;  /* 0x0000007060607224 */ /* 0x000fe200078e02ff */
[----:B------:R-:W-:Y:S01]  /*1ec0*/  @!P6 LOP3.LUT R55, RZ, R36, RZ, 0x33, !PT ;  /* 0x00000024ff37e212 */ /* 0x000fe200078e33ff */
        /* <DEDUP_REMOVED lines=12> */
[----:B------:R-:W-:Y:S01]  /*1f90*/  IMAD R55, R55, UR4, RZ ;  /* 0x0000000437377c24 */ /* 0x000fe2000f8e02ff */
[----:B------:R-:W-:Y:S01]  /*1fa0*/  ULDC UR4, c[0x0][0x240] ;  /* 0x0000900000047ab9 */ /* 0x000fe20000000800 */
        /* <DEDUP_REMOVED lines=12> */
[-C--:B------:R-:W-:Y:S01]  /*2070*/  IMAD R97, R97, R112.reuse, RZ ;  /* 0x0000007061617224 */ /* 0x080fe200078e02ff */
[----:B------:R-:W-:Y:S01]  /*2080*/  LOP3.LUT R0, R73, 0x7e, R0, 0x78, !PT ;  /* 0x0000007e49007812 */ /* 0x000fe200078e7800 */
        /* <DEDUP_REMOVED lines=13> */
[----:B------:R-:W-:Y:S01]  /*2160*/  LOP3.LUT R73, R71, 0x20, RZ, 0xfc, !PT ;  /* 0x0000002047497812 */ /* 0x000fe200078efcff */
[----:B------:R-:W-:Y:S01]  /*2170*/  @!P2 IMAD.MOV R45, RZ, RZ, -R45 ;  /* 0x000000ffff2da224 */ /* 0x000fe200078e0a2d */
[----:B------:R-:W-:Y:S01]  /*2180*/  ISETP.GE.AND P2, PT, R67, RZ, PT ;  /* 0x000000ff4300720c */ /* 0x000fe20003f46270 */
[----:B------:R-:W-:Y:S01]  /*2190*/  @!P5 IMAD.MOV R47, RZ, RZ, -R47 ;  /* 0x000000ffff2fd224 */ /* 0x000fe200078e0a2f */
[----:B------:R-:W-:Y:S01]  /*21a0*/  ISETP.GE.AND P5, PT, R69, RZ, PT ;  /* 0x000000ff4500720c */ /* 0x000fe20003fa6270 */
[----:B------:R-:W-:Y:S01]  /*21b0*/  @!P3 IMAD.MOV R48, RZ, RZ, -R48 ;  /* 0x000000ffff30b224 */ /* 0x000fe200078e0a30 */
[----:B------:R-:W-:Y:S01]  /*21c0*/  ISETP.GE.AND P3, PT, R70, RZ, PT ;  /* 0x000000ff4600720c */ /* 0x000fe20003f66270 */
[----:B------:R-:W-:Y:S01]  /*21d0*/  @!P0 IMAD.MOV R49, RZ, RZ, -R49 ;  /* 0x000000ffff318224 */ /* 0x000fe200078e0a31 */
[----:B------:R-:W-:Y:S01]  /*21e0*/  ISETP.NE.AND P0, PT, R37, RZ, PT ;  /* 0x000000ff2500720c */ /* 0x000fe20003f05270 */
[----:B------:R-:W-:Y:S01]  /*21f0*/  @!P1 IMAD.MOV R52, RZ, RZ, -R52 ;  /* 0x000000ffff349224 */ /* 0x000fe200078e0a34 */
[----:B------:R-:W-:Y:S01]  /*2200*/  LEA R110, P1, R55, UR6, 0x1 ;  /* 0x00000006376e7c11 */ /* 0x000fe2000f8208ff */
[----:B------:R-:W-:Y:S01]  /*2210*/  @!P4 IMAD.MOV R50, RZ, RZ, -R50 ;  /* 0x000000ffff32c224 */ /* 0x000fe200078e0a32 */
[----:B------:R-:W-:Y:S01]  /*2220*/  SEL R2, R3, R2, !P0 ;  /* 0x0000000203027207 */ /* 0x000fe20004000000 */
[----:B------:R-:W-:Y:S01]  /*2230*/  IMAD R99, R99, R112, RZ ;  /* 0x0000007063637224 */ /* 0x000fe200078e02ff */
[C---:B------:R-:W-:Y:S01]  /*2240*/  SEL R4, R3.reuse, R4, !P0 ;  /* 0x0000000403047207 */ /* 0x040fe20004000000 */
[----:B------:R-:W-:Y:S01]  /*2250*/  @!P2 IMAD.MOV R51, RZ, RZ, -R51 ;  /* 0x000000ffff33a224 */ /* 0x000fe200078e0a33 */
[C---:B------:R-:W-:Y:S01]  /*2260*/  SEL R5, R3.reuse, R5, !P0 ;  /* 0x0000000503057207 */ /* 0x040fe20004000000 */
[----:B------:R-:W-:Y:S01]  /*2270*/  @!P5 IMAD.MOV R53, RZ, RZ, -R53 ;  /* 0x000000ffff35d224 */ /* 0x000fe200078e0a35 */
[C---:B------:R-:W-:Y:S01]  /*2280*/  SEL R24, R3.reuse, R24, !P0 ;  /* 0x0000001803187207 */ /* 0x040fe20004000000 */
[----:B------:R-:W-:Y:S01]  /*2290*/  @!P3 IMAD.MOV R54, RZ, RZ, -R54 ;  /* 0x000000ffff36b224 */ /* 0x000fe200078e0a36 */
[C---:B------:R-:W-:Y:S01]  /*22a0*/  SEL R25, R3.reuse, R25, !P0 ;  /* 0x0000001903197207 */ /* 0x040fe20004000000 */
[----:B------:R-:W-:Y:S01]  /*22b0*/  IMAD R36, R2, UR4, RZ ;  /* 0x0000000402247c24 */ /* 0x000fe2000f8e02ff */
[C---:B------:R-:W-:Y:S01]  /*22c0*/  SEL R26, R3.reuse, R26, !P0 ;  /* 0x0000001a031a7207 */ /* 0x040fe20004000000 */
[----:B------:R-:W-:Y:S01]  /*22d0*/  IMAD R37, R4, UR4, RZ ;  /* 0x0000000404257c24 */ /* 0x000fe2000f8e02ff */
[----:B------:R-:W-:Y:S01]  /*22e0*/  SEL R27, R3, R27, !P0 ;  /* 0x0000001b031b7207 */ /* 0x000fe20004000000 */
        /* <DEDUP_REMOVED lines=49> */
[----:B------:R-:W-:Y:S01]  /*2600*/  LEA.HI.X.SX32 R111, R55, UR7, 0x1, P1 ;  /* 0x00000007376f7c11 */ /* 0x000fe200088f0eff */
[----:B------:R-:W-:Y:S01]  /*2610*/  ULDC.64 UR6, c[0x0][0x218] ;  /* 0x0000860000067ab9 */ /* 0x000fe20000000a00 */
[----:B------:R-:W-:Y:S01]  /*2620*/  SEL R3, R3, R54, !P0 ;  /* 0x0000003603037207 */ /* 0x000fe20004000000 */
[----:B------:R-:W-:Y:S01]  /*2630*/  IMAD R50, R50, UR4, RZ ;  /* 0x0000000432327c24 */ /* 0x000fe2000f8e02ff */
[----:B------:R-:W-:Y:S01]  /*2640*/  LEA R4, P4, R36, UR6, 0x1 ;  /* 0x0000000624047c11 */ /* 0x000fe2000f8808ff */
[----:B------:R-:W-:Y:S01]  /*2650*/  IMAD R51, R51, UR4, RZ ;  /* 0x0000000433337c24 */ /* 0x000fe2000f8e02ff */
[----:B------:R-:W-:Y:S01]  /*2660*/  LEA R2, P3, R37, UR6, 0x1 ;  /* 0x0000000625027c11 */ /* 0x000fe2000f8608ff */
[----:B------:R-:W-:Y:S01]  /*2670*/  IMAD R192, R3, UR4, RZ ;  /* 0x0000000403c07c24 */ /* 0x000fe2000f8e02ff */
[----:B------:R-:W-:Y:S01]  /*2680*/  LEA R172, P2, R173, UR6, 0x1 ;  /* 0x00000006adac7c11 */ /* 0x000fe2000f8408ff */
[----:B------:R-:W-:Y:S01]  /*2690*/  IMAD R52, R52, UR4, RZ ;  /* 0x0000000434347c24 */ /* 0x000fe2000f8e02ff */
[----:B------:R-:W-:Y:S01]  /*26a0*/  LEA R170, P1, R24, UR6, 0x1 ;  /* 0x0000000618aa7c11 */ /* 0x000fe2000f8208ff */
[----:B------:R-:W-:Y:S01]  /*26b0*/  IMAD R53, R53, UR4, RZ ;  /* 0x0000000435357c24 */ /* 0x000fe2000f8e02ff */
[----:B------:R-:W-:Y:S01]  /*26c0*/  LEA.HI.X.SX32 R5, R36, UR7, 0x1, P4 ;  /* 0x0000000724057c11 */ /* 0x000fe2000a0f0eff */
[----:B------:R-:W-:Y:S01]  /*26d0*/  UMOV UR4, URZ ;  /* 0x0000003f00047c82 */ /* 0x000fe20008000000 */
[----:B------:R-:W-:Y:S01]  /*26e0*/  LEA.HI.X.SX32 R3, R37, UR7, 0x1, P3 ;  /* 0x0000000725037c11 */ /* 0x000fe200098f0eff */
[----:B------:R-:W-:Y:S01]  /*26f0*/  UIADD3.X UR9, UR4, 0x40000040, URZ, UP0, !UPT ;  /* 0x4000004004097890 */ /* 0x000fe200087fe43f */
[----:B------:R-:W-:-:S02]  /*2700*/  LEA.HI.X.SX32 R173, R173, UR7, 0x1, P2 ;  /* 0x00000007adad7c11 */ /* 0x000fc400090f0eff */
[----:B------:R-:W-:Y:S02]  /*2710*/  CS2R R36, SRZ ;  /* 0x0000000000247805 */ /* 0x000fe4000001ff00 */
[----:B------:R-:W-:Y:S02]  /*2720*/  LEA.HI.X.SX32 R171, R24, UR7, 0x1, P1 ;  /* 0x0000000718ab7c11 */ /* 0x000fe400088f0eff */
[----:B------:R-:W-:Y:S02]  /*2730*/  CS2R R54, SRZ ;  /* 0x0000000000367805 */ /* 0x000fe4000001ff00 */
[----:B------:R-:W-:Y:S01]  /*2740*/  LEA R168, P0, R25, UR6, 0x1 ;  /* 0x0000000619a87c11 */ /* 0x000fe2000f8008ff */
[-C--:B------:R-:W-:Y:S01]  /*2750*/  IMAD R100, R100, R112.reuse, RZ ;  /* 0x0000007064647224 */ /* 0x080fe200078e02ff */
        /* <DEDUP_REMOVED lines=9> */
[----:B------:R-:W-:Y:S01]  /*27f0*/  IMAD R105, R105, R112, RZ ;  /* 0x0000007069697224 */ /* 0x000fe200078e02ff */
[----:B------:R-:W-:Y:S01]  /*2800*/  LEA R156, P1, R31, UR6, 0x1 ;  /* 0x000000061f9c7c11 */ /* 0x000fe2000f8208ff */
[----:B------:R-:W-:Y:S01]  /*2810*/  IMAD.SHL.U32 R106, R112, 0x40, RZ ;  /* 0x00000040706a7824 */ /* 0x000fe200078e00ff */
[----:B------:R-:W-:-:S02]  /*2820*/  LEA.HI.X.SX32 R169, R25, UR7, 0x1, P0 ;  /* 0x0000000719a97c11 */ /* 0x000fc400080f0eff */
[----:B------:R-:W-:Y:S02]  /*2830*/  CS2R R24, SRZ ;  /* 0x0000000000187805 */ /* 0x000fe4000001ff00 */
[----:B------:R-:W-:Y:S01]  /*2840*/  LEA.HI.X.SX32 R167, R26, UR7, 0x1, P6 ;  /* 0x000000071aa77c11 */ /* 0x000fe2000b0f0eff */
[-C--:B------:R-:W-:Y:S01]  /*2850*/  IMAD R107, R71, R112.reuse, RZ ;  /* 0x00000070476b7224 */ /* 0x080fe200078e02ff */
[----:B------:R-:W-:Y:S02]  /*2860*/  LEA.HI.X.SX32 R165, R27, UR7, 0x1, P5 ;  /* 0x000000071ba57c11 */ /* 0x000fe4000a8f0eff */
[----:B------:R-:W-:Y:S02]  /*2870*/  CS2R R26, SRZ ;  /* 0x00000000001a7805 */ /* 0x000fe4000001ff00 */
[----:B------:R-:W-:Y:S01]  /*2880*/  LEA.HI.X.SX32 R163, R28, UR7, 0x1, P4 ;  /* 0x000000071ca37c11 */ /* 0x000fe2000a0f0eff */
[----:B------:R-:W-:Y:S01]  /*2890*/  IMAD R108, R86, R112, RZ ;  /* 0x00000070566c7224 */ /* 0x000fe200078e02ff */
[----:B------:R-:W-:-:S02]  /*28a0*/  LEA.HI.X.SX32 R161, R29, UR7, 0x1, P3 ;  /* 0x000000071da17c11 */ /* 0x000fc400098f0eff */
[----:B------:R-:W-:Y:S02]  /*28b0*/  CS2R R28, SRZ ;  /* 0x00000000001c7805 */ /* 0x000fe4000001ff00 */
[----:B------:R-:W-:Y:S01]  /*28c0*/  LEA.HI.X.SX32 R159, R30, UR7, 0x1, P2 ;  /* 0x000000071e9f7c11 */ /* 0x000fe200090f0eff */
[-C--:B------:R-:W-:Y:S01]  /*28d0*/  IMAD R109, R85, R112.reuse, RZ ;  /* 0x00000070556d7224 */ /* 0x080fe200078e02ff */
        /* <DEDUP_REMOVED lines=16> */
[----:B------:R-:W-:Y:S01]  /*29e0*/  LEA.HI.X.SX32 R155, R32, UR7, 0x1, P0 ;  /* 0x00000007209b7c11 */ /* 0x000fe200080f0eff */
[----:B------:R-:W-:Y:S01]  /*29f0*/  IMAD R195, R74, R112, RZ ;  /* 0x000000704ac37224 */ /* 0x000fe200078e02ff */
[----:B------:R-:W-:-:S02]  /*2a00*/  LEA.HI.X.SX32 R153, R33, UR7, 0x1, P6 ;  /* 0x0000000721997c11 */ /* 0x000fc4000b0f0eff */
[----:B------:R-:W-:Y:S02]  /*2a10*/  CS2R R32, SRZ ;  /* 0x0000000000207805 */ /* 0x000fe4000001ff00 */
[----:B------:R-:W-:Y:S01]  /*2a20*/  LEA.HI.X.SX32 R151, R34, UR7, 0x1, P5 ;  /* 0x0000000722977c11 */ /* 0x000fe2000a8f0eff */
[----:B------:R-:W-:Y:S01]  /*2a30*/  IMAD R197, R73, R112, RZ ;  /* 0x0000007049c57224 */ /* 0x000fe200078e02ff */
[----:B------:R-:W-:Y:S02]  /*2a40*/  LEA.HI.X.SX32 R149, R35, UR7, 0x1, P4 ;  /* 0x0000000723957c11 */ /* 0x000fe4000a0f0eff */
[----:B------:R-:W-:Y:S02]  /*2a50*/  CS2R R34, SRZ ;  /* 0x0000000000227805 */ /* 0x000fe4000001ff00 */
[----:B------:R-:W-:Y:S01]  /*2a60*/  LEA.HI.X.SX32 R147, R38, UR7, 0x1, P3 ;  /* 0x0000000726937c11 */ /* 0x000fe200098f0eff */
[----:B------:R-:W-:Y:S01]  /*2a70*/  UIADD3.64 UR20, UR8, 0x80, URZ ;  /* 0x0000008008147897 */ /* 0x000fe2000fffe03f */
[----:B------:R-:W-:-:S02]  /*2a80*/  LEA.HI.X.SX32 R145, R39, UR7, 0x1, P2 ;  /* 0x0000000727917c11 */ /* 0x000fc400090f0eff */
[----:B------:R-:W-:Y:S02]  /*2a90*/  CS2R R38, SRZ ;  /* 0x0000000000267805 */ /* 0x000fe4000001ff00 */
[----:B------:R-:W-:Y:S01]  /*2aa0*/  LEA.HI.X.SX32 R218, R40, UR7, 0x1, P1 ;  /* 0x0000000728da7c11 */ /* 0x000fe200088f0eff */
[----:B------:R-:W-:Y:S01]  /*2ab0*/  UIADD3.64 UR24, UR8, 0x100, URZ ;  /* 0x0000010008187897 */ /* 0x000fe2000fffe03f */
[----:B------:R-:W-:Y:S02]  /*2ac0*/  LEA R140, P0, R41, UR6, 0x1 ;  /* 0x00000006298c7c11 */ /* 0x000fe4000f8008ff */
[----:B------:R-:W-:Y:S02]  /*2ad0*/  LEA R214, P6, R42, UR6, 0x1 ;  /* 0x000000062ad67c11 */ /* 0x000fe4000f8c08ff */
[----:B------:R-:W-:Y:S02]  /*2ae0*/  LEA R210, P5, R43, UR6, 0x1 ;  /* 0x000000062bd27c11 */ /* 0x000fe4000f8a08ff */
[----:B------:R-:W-:-:S02]  /*2af0*/  LEA R142, P4, R44, UR6, 0x1 ;  /* 0x000000062c8e7c11 */ /* 0x000fc4000f8808ff */
[----:B------:R-:W-:Y:S02]  /*2b00*/  LEA R138, P3, R45, UR6, 0x1 ;  /* 0x000000062d8a7c11 */ /* 0x000fe4000f8608ff */
[----:B------:R-:W-:Y:S02]  /*2b10*/  LEA R134, P2, R46, UR6, 0x1 ;  /* 0x000000062e867c11 */ /* 0x000fe4000f8408ff */
[----:B------:R-:W-:Y:S02]  /*2b20*/  LEA R132, P1, R47, UR6, 0x1 ;  /* 0x000000062f847c11 */ /* 0x000fe4000f8208ff */
[----:B------:R-:W-:Y:S02]  /*2b30*/  LEA.HI.X.SX32 R141, R41, UR7, 0x1, P0 ;  /* 0x00000007298d7c11 */ /* 0x000fe400080f0eff */
[----:B------:R-:W-:Y:S02]  /*2b40*/  CS2R R40, SRZ ;  /* 0x0000000000287805 */ /* 0x000fe4000001ff00 */
[----:B------:R-:W-:-:S02]  /*2b50*/  LEA.HI.X.SX32 R212, R42, UR7, 0x1, P6 ;  /* 0x000000072ad47c11 */ /* 0x000fc4000b0f0eff */
[----:B------:R-:W-:Y:S02]  /*2b60*/  LEA.HI.X.SX32 R208, R43, UR7, 0x1, P5 ;  /* 0x000000072bd07c11 */ /* 0x000fe4000a8f0eff */
[----:B------:R-:W-:Y:S02]  /*2b70*/  CS2R R42, SRZ ;  /* 0x00000000002a7805 */ /* 0x000fe4000001ff00 */
[----:B------:R-:W-:Y:S02]  /*2b80*/  LEA.HI.X.SX32 R143, R44, UR7, 0x1, P4 ;  /* 0x000000072c8f7c11 */ /* 0x000fe4000a0f0eff */
[----:B------:R-:W-:Y:S02]  /*2b90*/  LEA.HI.X.SX32 R139, R45, UR7, 0x1, P3 ;  /* 0x000000072d8b7c11 */ /* 0x000fe400098f0eff */
[----:B------:R-:W-:Y:S02]  /*2ba0*/  CS2R R44, SRZ ;  /* 0x00000000002c7805 */ /* 0x000fe4000001ff00 */
[----:B------:R-:W-:-:S02]  /*2bb0*/  LEA.HI.X.SX32 R135, R46, UR7, 0x1, P2 ;  /* 0x000000072e877c11 */ /* 0x000fc400090f0eff */
[----:B------:R-:W-:Y:S02]  /*2bc0*/  LEA.HI.X.SX32 R133, R47, UR7, 0x1, P1 ;  /* 0x000000072f857c11 */ /* 0x000fe400088f0eff */
[----:B------:R-:W-:Y:S02]  /*2bd0*/  CS2R R46, SRZ ;  /* 0x00000000002e7805 */ /* 0x000fe4000001ff00 */
[----:B------:R-:W-:Y:S02]  /*2be0*/  LEA R130, P0, R48, UR6, 0x1 ;  /* 0x0000000630827c11 */ /* 0x000fe4000f8008ff */
[----:B------:R-:W-:Y:S02]  /*2bf0*/  LEA R136, P6, R49, UR6, 0x1 ;  /* 0x0000000631887c11 */ /* 0x000fe4000f8c08ff */
[----:B------:R-:W-:Y:S02]  /*2c00*/  LEA R128, P5, R50, UR6, 0x1 ;  /* 0x0000000632807c11 */ /* 0x000fe4000f8a08ff */
[----:B------:R-:W-:-:S02]  /*2c10*/  LEA R126, P4, R51, UR6, 0x1 ;  /* 0x00000006337e7c11 */ /* 0x000fc4000f8808ff */
[----:B------:R-:W-:Y:S02]  /*2c20*/  LEA R190, P3, R52, UR6, 0x1 ;  /* 0x0000000634be7c11 */ /* 0x000fe4000f8608ff */
[----:B------:R-:W-:Y:S02]  /*2c30*/  LEA R196, P2, R53, UR6, 0x1 ;  /* 0x0000000635c47c11 */ /* 0x000fe4000f8408ff */
[----:B------:R-:W-:Y:S01]  /*2c40*/  LEA R188, P1, R192, UR6, 0x1 ;  /* 0x00000006c0bc7c11 */ /* 0x000fe2000f8208ff */
[----:B------:R-:W-:Y:S01]  /*2c50*/  UIADD3 UR6, UR12, 0x2000, URZ ;  /* 0x000020000c067890 */ /* 0x000fe2000fffe03f */
[C---:B------:R-:W-:Y:S02]  /*2c60*/  LOP3.LUT R75, R71.reuse, 0x24, RZ, 0xfc, !PT ;  /* 0x00000024474b7812 */ /* 0x040fe400078efcff */
[C---:B------:R-:W-:Y:S01]  /*2c70*/  LOP3.LUT R78, R71.reuse, 0x2a, RZ, 0xfc, !PT ;  /* 0x0000002a474e7812 */ /* 0x040fe200078efcff */
[----:B------:R-:W-:Y:S01]  /*2c80*/  USHF.R.U32.HI UR6, URZ, 0x4, UR6 ;  /* 0x000000043f067899 */ /* 0x000fe20008011606 */
[----:B------:R-:W-:Y:S01]  /*2c90*/  LOP3.LUT R80, R71, 0x30, RZ, 0xfc, !PT ;  /* 0x0000003047507812 */ /* 0x000fe200078efcff */
[----:B------:R-:W-:Y:S01]  /*2ca0*/  IMAD R193, R75, R112, RZ ;  /* 0x000000704bc17224 */ /* 0x000fe200078e02ff */
[----:B------:R-:W-:Y:S01]  /*2cb0*/  LEA.HI.X.SX32 R129, R48, UR7, 0x1, P0 ;  /* 0x0000000730817c11 */ /* 0x000fe200080f0eff */
[----:B------:R-:W-:Y:S01]  /*2cc0*/  USGXT.U32 UR6, UR6, 0xe ;  /* 0x0000000e0606789a */ /* 0x000fe20008000000 */
[----:B------:R-:W-:-:S02]  /*2cd0*/  LEA.HI.X.SX32 R137, R49, UR7, 0x1, P6 ;  /* 0x0000000731897c11 */ /* 0x000fc4000b0f0eff */
[----:B------:R-:W-:Y:S02]  /*2ce0*/  CS2R R48, SRZ ;  /* 0x0000000000307805 */ /* 0x000fe4000001ff00 */
[----:B------:R-:W-:Y:S01]  /*2cf0*/  LEA.HI.X.SX32 R131, R50, UR7, 0x1, P5 ;  /* 0x0000000732837c11 */ /* 0x000fe2000a8f0eff */
[----:B------:R-:W-:Y:S01]  /*2d00*/  UIADD3 UR10, UP0, UR6, 0x2, URZ ;  /* 0x00000002060a7890 */ /* 0x000fe2000ff1e03f */
[----:B------:R-:W-:Y:S02]  /*2d10*/  LEA.HI.X.SX32 R127, R51, UR7, 0x1, P4 ;  /* 0x00000007337f7c11 */ /* 0x000fe4000a0f0eff */
[----:B------:R-:W-:Y:S02]  /*2d20*/  CS2R R50, SRZ ;  /* 0x0000000000327805 */ /* 0x000fe4000001ff00 */
[----:B------:R-:W-:Y:S01]  /*2d30*/  LEA.HI.X.SX32 R186, R52, UR7, 0x1, P3 ;  /* 0x0000000734ba7c11 */ /* 0x000fe200098f0eff */
[----:B------:R-:W-:Y:S01]  /*2d40*/  UIADD3.X UR11, UR5, 0x40000040, URZ, UP0, !UPT ;  /* 0x40000040050b7890 */ /* 0x000fe200087fe43f */
[----:B------:R-:W-:-:S02]  /*2d50*/  LEA.HI.X.SX32 R194, R53, UR7, 0x1, P2 ;  /* 0x0000000735c27c11 */ /* 0x000fc400090f0eff */
[----:B------:R-:W-:Y:S02]  /*2d60*/  CS2R R52, SRZ ;  /* 0x0000000000347805 */ /* 0x000fe4000001ff00 */
[----:B------:R-:W-:Y:S01]  /*2d70*/  LEA.HI.X.SX32 R192, R192, UR7, 0x1, P1 ;  /* 0x00000007c0c07c11 */ /* 0x000fe200088f0eff */
[-C--:B------:R-:W-:Y:S01]  /*2d80*/  IMAD R183, R80, R112.reuse, RZ ;  /* 0x0000007050b77224 */ /* 0x080fe200078e02ff */
[----:B------:R-:W-:Y:S01]  /*2d90*/  SHF.R.S32.HI R174, RZ, 0x6, R174 ;  /* 0x00000006ffae7819 */ /* 0x000fe200000114ae */
[----:B------:R-:W-:Y:S01]  /*2da0*/  IMAD R187, R78, R112, RZ ;  /* 0x000000704ebb7224 */ /* 0x000fe200078e02ff */
[C---:B------:R-:W-:Y:S01]  /*2db0*/  LOP3.LUT R176, R0.reuse, 0x20, RZ, 0x3c, !PT ;  /* 0x0000002000b07812 */ /* 0x040fe200078e3cff */
[----:B------:R-:W-:Y:S01]  /*2dc0*/  UIADD3.64 UR22, UR10, 0x2, URZ ;  /* 0x000000020a167897 */ /* 0x000fe2000fffe03f */
[C---:B------:R-:W-:Y:S01]  /*2dd0*/  LOP3.LUT R178, R0.reuse, 0x40, RZ, 0x3c, !PT ;  /* 0x0000004000b27812 */ /* 0x040fe200078e3cff */
[----:B------:R-:W-:Y:S01]  /*2de0*/  UIADD3.64 UR26, UR10, 0x4, URZ ;  /* 0x000000040a1a7897 */ /* 0x000fe2000fffe03f */
[----:B------:R-:W-:-:S11]  /*2df0*/  LOP3.LUT R180, R0, 0x60, RZ, 0x3c, !PT ;  /* 0x0000006000b47812 */ /* 0x000fd600078e3cff */
.L_x_1:
[----:B------:R-:W-:Y:S01]  /*2e00*/  LOP3.LUT R112, R71, 0x2, RZ, 0xfc, !PT ;  /* 0x0000000247707812 */ /* 0x000fe200078efcff */
[----:B------:R-:W-:Y:S01]  /*2e10*/  IMAD.WIDE R118, R105, 0x2, R110 ;  /* 0x0000000269767825 */ /* 0x000fe200078e026e */
[C---:B------:R-:W-:Y:S02]  /*2e20*/  ISETP.GE.AND P1, PT, R71.reuse, UR16, PT ;  /* 0x0000001047007c0c */ /* 0x040fe4000bf26270 */
[C---:B------:R-:W-:Y:S02]  /*2e30*/  LOP3.LUT R113, R71.reuse, 0x4, RZ, 0xfc, !PT ;  /* 0x0000000447717812 */ /* 0x040fe400078efcff */
[C---:B------:R-:W-:Y:S02]  /*2e40*/  LOP3.LUT R114, R71.reuse, 0x6, RZ, 0xfc, !PT ;  /* 0x0000000647727812 */ /* 0x040fe400078efcff */
[----:B------:R-:W-:Y:S02]  /*2e50*/  ISETP.GE.AND P5, PT, R112, UR16, PT ;  /* 0x0000001070007c0c */ /* 0x000fe4000bfa6270 */
[----:B------:R-:W-:-:S02]  /*2e60*/  LOP3.LUT R112, R71, 0x8, RZ, 0xfc, !PT ;  /* 0x0000000847707812 */ /* 0x000fc400078efcff */
[----:B------:R-:W-:Y:S02]  /*2e70*/  ISETP.GE.AND P2, PT, R113, UR16, PT ;  /* 0x0000001071007c0c */ /* 0x000fe4000bf46270 */
[----:B------:R-:W-:Y:S01]  /*2e80*/  ISETP.GE.AND P0, PT, R114, UR16, PT ;  /* 0x0000001072007c0c */ /* 0x000fe2000bf06270 */
[----:B------:R-:W-:Y:S01]  /*2e90*/  IMAD.WIDE R114, R107, 0x2, R110 ;  /* 0x000000026b727825 */ /* 0x000fe200078e026e */
[----:B------:R-:W-:Y:S02]  /*2ea0*/  PRMT R248, RZ, 0x7610, R248 ;  /* 0x00007610fff87816 */ /* 0x000fe400000000f8 */
[----:B------:R-:W-:Y:S02]  /*2eb0*/  ISETP.GE.AND P3, PT, R112, UR16, PT ;  /* 0x0000001070007c0c */ /* 0x000fe4000bf66270 */
[----:B------:R-:W-:Y:S02]  /*2ec0*/  LOP3.LUT R113, R71, 0xc, RZ, 0xfc, !PT ;  /* 0x0000000c47717812 */ /* 0x000fe400078efcff */
[----:B------:R-:W-:Y:S01]  /*2ed0*/  LEA.HI R112, R72, 0xe, RZ, 0x1a ;  /* 0x0000000e48707811 */ /* 0x000fe200078fd0ff */
[----:B------:R-:W2:Y:S01]  /*2ee0*/  @!P1 LDG.E.U16 R248, desc[UR14][R114.64] ;  /* 0x0000000e72f89981 */ /* 0x000ea2000c1e1500 */
[----:B------:R-:W-:-:S02]  /*2ef0*/  PRMT R199, RZ, 0x7610, R199 ;  /* 0x00007610ffc77816 */ /* 0x000fc400000000c7 */
[----:B------:R-:W-:Y:S02]  /*2f00*/  ISETP.GE.AND P4, PT, R113, UR16, PT ;  /* 0x0000001071007c0c */ /* 0x000fe4000bf86270 */
[----:B------:R-:W-:Y:S01]  /*2f10*/  ISETP.GE.AND P1, PT, R112, UR16, PT ;  /* 0x0000001070007c0c */ /* 0x000fe2000bf26270 */
[----:B------:R-:W-:Y:S01]  /*2f20*/  IMAD.WIDE R112, R104, 0x2, R110 ;  /* 0x0000000268707825 */ /* 0x000fe200078e026e */
[----:B------:R-:W-:Y:S01]  /*2f30*/  PRMT R201, RZ, 0x7610, R201 ;  /* 0x00007610ffc97816 */ /* 0x000fe200000000c9 */
[----:B------:R0:W3:Y:S01]  /*2f40*/  @!P5 LDG.E.U16 R199, desc[UR14][R118.64] ;  /* 0x0000000e76c7d981 */ /* 0x0000e2000c1e1500 */
[C---:B------:R-:W-:Y:S02]  /*2f50*/  LOP3.LUT R122, R71.reuse, 0x10, RZ, 0xfc, !PT ;  /* 0x00000010477a7812 */ /* 0x040fe400078efcff */
[----:B------:R-:W-:Y:S01]  /*2f60*/  LOP3.LUT R123, R71, 0x12, RZ, 0xfc, !PT ;  /* 0x00000012477b7812 */ /* 0x000fe200078efcff */
[----:B------:R-:W-:Y:S01]  /*2f70*/  IMAD.WIDE R120, R102, 0x2, R110 ;  /* 0x0000000266787825 */ /* 0x000fe200078e026e */
[----:B------:R-:W-:Y:S01]  /*2f80*/  PRMT R246, RZ, 0x7610, R246 ;  /* 0x00007610fff67816 */ /* 0x000fe200000000f6 */
[----:B------:R1:W4:Y:S01]  /*2f90*/  @!P2 LDG.E.U16 R201, desc[UR14][R112.64] ;  /* 0x0000000e70c9a981 */ /* 0x000322000c1e1500 */
[----:B------:R-:W-:-:S02]  /*2fa0*/  ISETP.GE.AND P5, PT, R122, UR16, PT ;  /* 0x000000107a007c0c */ /* 0x000fc4000bfa6270 */
[----:B------:R-:W-:Y:S02]  /*2fb0*/  ISETP.GE.AND P2, PT, R123, UR16, PT ;  /* 0x000000107b007c0c */ /* 0x000fe4000bf46270 */
[C---:B------:R-:W-:Y:S01]  /*2fc0*/  LOP3.LUT R116, R71.reuse, 0xa, RZ, 0xfc, !PT ;  /* 0x0000000a47747812 */ /* 0x040fe200078efcff */
[----:B------:R5:W3:Y:S01]  /*2fd0*/  @!P3 LDG.E.U16 R246, desc[UR14][R120.64] ;  /* 0x0000000e78f6b981 */ /* 0x000ae2000c1e1500 */
[----:B------:R-:W-:Y:S01]  /*2fe0*/  LOP3.LUT R123, R71, 0x16, RZ, 0xfc, !PT ;  /* 0x00000016477b7812 */ /* 0x000fe200078efcff */
[----:B0-----:R-:W-:Y:S01]  /*2ff0*/  IMAD.WIDE R118, R99, 0x2, R110 ;  /* 0x0000000263767825 */ /* 0x001fe200078e026e */
[----:B------:R-:W-:Y:S02]  /*3000*/  ISETP.GE.AND P6, PT, R116, UR16, PT ;  /* 0x0000001074007c0c */ /* 0x000fe4000bfc6270 */
[----:B------:R-:W-:Y:S01]  /*3010*/  PRMT R207, RZ, 0x7610, R207 ;  /* 0x00007610ffcf7816 */ /* 0x000fe200000000cf */
[----:B-1----:R-:W-:Y:S01]  /*3020*/  IMAD.WIDE R112, R100, 0x2, R110 ;  /* 0x0000000264707825 */ /* 0x002fe200078e026e */
[----:B------:R-:W-:-:S02]  /*3030*/  ISETP.GE.AND P3, PT, R123, UR16, PT ;  /* 0x000000107b007c0c */ /* 0x000fc4000bf66270 */
[----:B------:R-:W-:Y:S01]  /*3040*/  PRMT R209, RZ, 0x7610, R209 ;  /* 0x00007610ffd17816 */ /* 0x000fe200000000d1 */
[----:B------:R-:W-:Y:S01]  /*3050*/  IMAD.WIDE R116, R103, 0x2, R110 ;  /* 0x0000000267747825 */ /* 0x000fe200078e026e */
[----:B------:R-:W-:Y:S01]  /*3060*/  PRMT R203, RZ, 0x7610, R203 ;  /* 0x00007610ffcb7816 */ /* 0x000fe200000000cb */
[----:B------:R-:W4:Y:S01]  /*3070*/  @!P5 LDG.E.U16 R207, desc[UR14][R118.64] ;  /* 0x0000000e76cfd981 */ /* 0x000f22000c1e1500 */
[C---:B-----5:R-:W-:Y:S02]  /*3080*/  LOP3.LUT R121, R71.reuse, 0x1a, RZ, 0xfc, !PT ;  /* 0x0000001a47797812 */ /* 0x060fe400078efcff */
[C---:B------:R-:W-:Y:S01]  /*3090*/  LOP3.LUT R120, R71.reuse, 0x1c, RZ, 0xfc, !PT ;  /* 0x0000001c47787812 */ /* 0x040fe200078efcff */
[----:B------:R-:W5:Y:S01]  /*30a0*/  @!P4 LDG.E.U16 R209, desc[UR14][R112.64] ;  /* 0x0000000e70d1c981 */ /* 0x000f62000c1e1500 */
[----:B------:R-:W-:Y:S01]  /*30b0*/  LOP3.LUT R122, R71, 0x14, RZ, 0xfc, !PT ;  /* 0x00000014477a7812 */ /* 0x000fe200078efcff */
[----:B------:R-:W-:Y:S01]  /*30c0*/  IMAD.WIDE R114, R101, 0x2, R110 ;  /* 0x0000000265727825 */ /* 0x000fe200078e026e */
[----:B------:R-:W-:Y:S01]  /*30d0*/  PRMT R205, RZ, 0x7610, R205 ;  /* 0x00007610ffcd7816 */ /* 0x000fe200000000cd */
[----:B------:R0:W5:Y:S01]  /*30e0*/  @!P0 LDG.E.U16 R203, desc[UR14][R116.64] ;  /* 0x0000000e74cb8981 */ /* 0x000162000c1e1500 */
[----:B------:R-:W-:-:S02]  /*30f0*/  ISETP.GE.AND P4, PT, R121, UR16, PT ;  /* 0x0000001079007c0c */ /* 0x000fc4000bf86270 */
[----:B------:R-:W-:Y:S01]  /*3100*/  ISETP.GE.AND P5, PT, R120, UR16, PT ;  /* 0x0000001078007c0c */ /* 0x000fe2000bfa6270 */
[----:B------:R-:W-:Y:S01]  /*3110*/  IMAD.WIDE R120, R96, 0x2, R110 ;  /* 0x0000000260787825 */ /* 0x000fe200078e026e */
[----:B------:R-:W-:Y:S01]  /*3120*/  PRMT R219, RZ, 0x7610, R219 ;  /* 0x00007610ffdb7816 */ /* 0x000fe200000000db */
[----:B------:R1:W5:Y:S01]  /*3130*/  @!P6 LDG.E.U16 R205, desc[UR14][R114.64] ;  /* 0x0000000e72cde981 */ /* 0x000362000c1e1500 */
[----:B------:R-:W-:Y:S02]  /*3140*/  ISETP.GE.AND P0, PT, R122, UR16, PT ;  /* 0x000000107a007c0c */ /* 0x000fe4000bf06270 */
[----:B------:R-:W-:Y:S02]  /*3150*/  LOP3.LUT R124, R71, 0x18, RZ, 0xfc, !PT ;  /* 0x00000018477c7812 */ /* 0x000fe400078efcff */
[----:B------:R-:W5:Y:S01]  /*3160*/  @!P3 LDG.E.U16 R219, desc[UR14][R120.64] ;  /* 0x0000000e78dbb981 */ /* 0x000f62000c1e1500 */
[----:B------:R-:W-:Y:S02]  /*3170*/  ISETP.GE.AND P3, PT, R73, UR16, PT ;  /* 0x0000001049007c0c */ /* 0x000fe4000bf66270 */
[----:B------:R-:W-:Y:S01]  /*3180*/  ISETP.GE.AND P6, PT, R124, UR16, PT ;  /* 0x000000107c007c0c */ /* 0x000fe2000bfc6270 */
[----:B0-----:R-:W-:Y:S01]  /*3190*/  IMAD.WIDE R116, R92, 0x2, R110 ;  /* 0x000000025c747825 */ /* 0x001fe200078e026e */
[----:B------:R-:W-:-:S02]  /*31a0*/  PRMT R211, RZ, 0x7610, R211 ;  /* 0x00007610ffd37816 */ /* 0x000fc400000000d3 */
[----:B------:R-:W-:Y:S01]  /*31b0*/  PRMT R215, RZ, 0x7610, R215 ;  /* 0x00007610ffd77816 */ /* 0x000fe200000000d7 */
[----:B-1----:R-:W-:Y:S01]  /*31c0*/  IMAD.WIDE R114, R98, 0x2, R110 ;  /* 0x0000000262727825 */ /* 0x002fe200078e026e */
[----:B------:R-:W-:-:S03]  /*31d0*/  PRMT R217, RZ, 0x7610, R217 ;  /* 0x00007610ffd97816 */ /* 0x000fc600000000d9 */
[----:B------:R-:W-:Y:S01]  /*31e0*/  IMAD.WIDE R118, R97, 0x2, R110 ;  /* 0x0000000261767825 */ /* 0x000fe200078e026e */
[----:B------:R-:W-:Y:S01]  /*31f0*/  LEA.HI R124, R72, 0x1e, RZ, 0x1a ;  /* 0x0000001e487c7811 */ /* 0x000fe200078fd0ff */
[----:B------:R-:W5:Y:S01]  /*3200*/  @!P1 LDG.E.U16 R211, desc[UR14][R116.64] ;  /* 0x0000000e74d39981 */ /* 0x000f62000c1e1500 */
[----:B------:R-:W-:Y:S01]  /*3210*/  PRMT R213, RZ, 0x7610, R213 ;  /* 0x00007610ffd57816 */ /* 0x000fe200000000d5 */
[----:B------:R-:W-:Y:S01]  /*3220*/  IMAD.WIDE R122, R95, 0x2, R110 ;  /* 0x000000025f7a7825 */ /* 0x000fe200078e026e */
[----:B------:R-:W-:Y:S01]  /*3230*/  PRMT R221, RZ, 0x7610, R221 ;  /* 0x00007610ffdd7816 */ /* 0x000fe200000000dd */
[----:B------:R0:W5:Y:S01]  /*3240*/  @!P2 LDG.E.U16 R215, desc[UR14][R114.64] ;  /* 0x0000000e72d7a981 */ /* 0x000162000c1e1500 */
[----:B------:R-:W-:Y:S01]  /*3250*/  PRMT R223, RZ, 0x7610, R223 ;  /* 0x00007610ffdf7816 */ /* 0x000fe200000000df */
[----:B------:R-:W-:Y:S01]  /*3260*/  IMAD.WIDE R112, R94, 0x2, R110 ;  /* 0x000000025e707825 */ /* 0x000fe200078e026e */
[----:B------:R-:W-:Y:S01]  /*3270*/  PRMT R227, RZ, 0x7610, R227 ;  /* 0x00007610ffe37816 */ /* 0x000fe200000000e3 */
[----:B------:R1:W5:Y:S01]  /*3280*/  @!P0 LDG.E.U16 R217, desc[UR14][R118.64] ;  /* 0x0000000e76d98981 */ /* 0x000362000c1e1500 */
[----:B------:R-:W-:-:S03]  /*3290*/  ISETP.GE.AND P1, PT, R124, UR16, PT ;  /* 0x000000107c007c0c */ /* 0x000fc6000bf26270 */
[----:B------:R-:W5:Y:S01]  /*32a0*/  @!P6 LDG.E.U16 R213, desc[UR14][R122.64] ;  /* 0x0000000e7ad5e981 */ /* 0x000f62000c1e1500 */
[----:B0-----:R-:W-:-:S03]  /*32b0*/  IMAD.WIDE R114, R93, 0x2, R110 ;  /* 0x000000025d727825 */ /* 0x001fc600078e026e */
[----:B------:R0:W5:Y:S01]  /*32c0*/  @!P4 LDG.E.U16 R221, desc[UR14][R112.64] ;  /* 0x0000000e70ddc981 */ /* 0x000162000c1e1500 */
[--C-:B-1----:R-:W-:Y:S01]  /*32d0*/  IMAD.WIDE R118, R197, 0x2, R110.reuse ;  /* 0x00000002c5767825 */ /* 0x102fe200078e026e */
[----:B------:R-:W-:Y:S02]  /*32e0*/  ISETP.GE.AND P4, PT, R75, UR16, PT ;  /* 0x000000104b007c0c */ /* 0x000fe4000bf86270 */
[----:B------:R1:W5:Y:S01]  /*32f0*/  @!P5 LDG.E.U16 R223, desc[UR14][R114.64] ;  /* 0x0000000e72dfd981 */ /* 0x000362000c1e1500 */
[----:B------:R-:W-:Y:S02]  /*3300*/  ISETP.GE.AND P5, PT, R76, UR16, PT ;  /* 0x000000104c007c0c */ /* 0x000fe4000bfa6270 */
[----:B------:R-:W-:Y:S01]  /*3310*/  ISETP.GE.AND P6, PT, R77, UR16, PT ;  /* 0x000000104d007c0c */ /* 0x000fe2000bfc6270 */
[----:B------:R1:W5:Y:S01]  /*3320*/  @!P3 LDG.E.U16 R227, desc[UR14][R118.64] ;  /* 0x0000000e76e3b981 */ /* 0x000362000c1e1500 */
[----:B------:R-:W-:Y:S01]  /*3330*/  ISETP.GE.AND P3, PT, R74, UR16, PT ;  /* 0x000000104a007c0c */ /* 0x000fe2000bf66270 */
[----:B------:R-:W-:Y:S01]  /*3340*/  IMAD.WIDE R116, R91, 0x2, R110 ;  /* 0x000000025b747825 */ /* 0x000fe200078e026e */
[----:B------:R-:W-:-:S02]  /*3350*/  PRMT R225, RZ, 0x7610, R225 ;  /* 0x00007610ffe17816 */ /* 0x000fc400000000e1 */
[----:B------:R-:W-:Y:S01]  /*3360*/  LEA.HI R125, R72, 0x2e, RZ, 0x1a ;  /* 0x0000002e487d7811 */ /* 0x000fe200078fd0ff */
[----:B0-----:R-:W-:Y:S01]  /*3370*/  IMAD.WIDE R112, R195, 0x2, R110 ;  /* 0x00000002c3707825 */ /* 0x001fe200078e026e */
[----:B------:R-:W-:Y:S02]  /*3380*/  PRMT R229, RZ, 0x7610, R229 ;  /* 0x00007610ffe57816 */ /* 0x000fe400000000e5 */
[----:B------:R-:W-:Y:S01]  /*3390*/  ISETP.GE.AND P2, PT, R125, UR16, PT ;  /* 0x000000107d007c0c */ /* 0x000fe2000bf46270 */
[----:B------:R0:W5:Y:S01]  /*33a0*/  @!P1 LDG.E.U16 R225, desc[UR14][R116.64] ;  /* 0x0000000e74e19981 */ /* 0x000162000c1e1500 */
[----:B------:R-:W-:Y:S01]  /*33b0*/  PRMT R231, RZ, 0x7610, R231 ;  /* 0x00007610ffe77816 */ /* 0x000fe200000000e7 */
[----:B-1----:R-:W-:Y:S01]  /*33c0*/  IMAD.WIDE R114, R193, 0x2, R110 ;  /* 0x00000002c1727825 */ /* 0x002fe200078e026e */
[----:B------:R-:W-:Y:S01]  /*33d0*/  PRMT R233, RZ, 0x7610, R233 ;  /* 0x00007610ffe97816 */ /* 0x000fe200000000e9 */
[----:B------:R-:W5:Y:S01]  /*33e0*/  @!P3 LDG.E.U16 R229, desc[UR14][R112.64] ;  /* 0x0000000e70e5b981 */ /* 0x000f62000c1e1500 */
[----:B------:R-:W-:Y:S01]  /*33f0*/  PRMT R235, RZ, 0x7610, R235 ;  /* 0x00007610ffeb7816 */ /* 0x000fe200000000eb */
[----:B------:R-:W-:-:S04]  /*3400*/  IMAD.WIDE R118, R189, 0x2, R110 ;  /* 0x00000002bd767825 */ /* 0x000fc800078e026e */
[----:B0-----:R-:W-:Y:S01]  /*3410*/  IMAD.WIDE R116, R191, 0x2, R110 ;  /* 0x00000002bf747825 */ /* 0x001fe200078e026e */
[----:B------:R-:W5:Y:S01]  /*3420*/  @!P4 LDG.E.U16 R231, desc[UR14][R114.64] ;  /* 0x0000000e72e7c981 */ /* 0x000f62000c1e1500 */
[----:B------:R-:W-:Y:S02]  /*3430*/  PRMT R241, RZ, 0x7610, R241 ;  /* 0x00007610fff17816 */ /* 0x000fe400000000f1 */
[----:B------:R-:W-:Y:S01]  /*3440*/  ISETP.GE.AND P3, PT, R78, UR16, PT ;  /* 0x000000104e007c0c */ /* 0x000fe2000bf66270 */
[----:B------:R0:W5:Y:S01]  /*3450*/  @!P5 LDG.E.U16 R233, desc[UR14][R116.64] ;  /* 0x0000000e74e9d981 */ /* 0x000162000c1e1500 */
[----:B------:R-:W-:Y:S02]  /*3460*/  ISETP.GE.AND P4, PT, R79, UR16, PT ;  /* 0x000000104f007c0c */ /* 0x000fe4000bf86270 */
[----:B------:R-:W-:Y:S01]  /*3470*/  ISETP.GE.AND P5, PT, R80, UR16, PT ;  /* 0x0000001050007c0c */ /* 0x000fe2000bfa6270 */
[----:B------:R1:W5:Y:S01]  /*3480*/  @!P6 LDG.E.U16 R235, desc[UR14][R118.64] ;  /* 0x0000000e76ebe981 */ /* 0x000362000c1e1500 */
[----:B------:R-:W-:-:S02]  /*3490*/  ISETP.GE.AND P6, PT, R81, UR16, PT ;  /* 0x0000001051007c0c */ /* 0x000fc4000bfc6270 */
[----:B------:R-:W-:Y:S01]  /*34a0*/  LOP3.LUT R120, R72, 0x3f, RZ, 0xc0, !PT ;  /* 0x0000003f48787812 */ /* 0x000fe200078ec0ff */
[----:B0-----:R-:W-:-:S03]  /*34b0*/  IMAD.WIDE R116, R90, 0x2, R110 ;  /* 0x000000025a747825 */ /* 0x001fc600078e026e */
[----:B------:R-:W-:Y:S02]  /*34c0*/  ISETP.GE.AND P1, PT, R120, UR16, PT ;  /* 0x0000001078007c0c */ /* 0x000fe4000bf26270 */
[----:B------:R-:W-:Y:S01]  /*34d0*/  PRMT R237, RZ, 0x7610, R237 ;  /* 0x00007610ffed7816 */ /* 0x000fe200000000ed */
[----:B------:R-:W5:Y:S01]  /*34e0*/  @!P2 LDG.E.U16 R241, desc[UR14][R116.64] ;  /* 0x0000000e74f1a981 */ /* 0x000f62000c1e1500 */
[----:B------:R-:W-:Y:S01]  /*34f0*/  ISETP.GE.AND P2, PT, R82, UR16, PT ;  /* 0x0000001052007c0c */ /* 0x000fe2000bf46270 */
[----:B------:R-:W-:Y:S01]  /*3500*/  IMAD.WIDE R112, R187, 0x2, R110 ;  /* 0x00000002bb707825 */ /* 0x000fe200078e026e */
[----:B------:R-:W-:Y:S02]  /*3510*/  PRMT R239, RZ, 0x7610, R239 ;  /* 0x00007610ffef7816 */ /* 0x000fe400000000ef */
[----:B------:R-:W-:Y:S01]  /*3520*/  PRMT R243, RZ, 0x7610, R243 ;  /* 0x00007610fff37816 */ /* 0x000fe200000000f3 */
[----:B------:R-:W-:Y:S01]  /*3530*/  IMAD.WIDE R114, R185, 0x2, R110 ;  /* 0x00000002b9727825 */ /* 0x000fe200078e026e */
[----:B------:R-:W-:Y:S01]  /*3540*/  PRMT R245, RZ, 0x7610, R245 ;  /* 0x00007610fff57816 */ /* 0x000fe200000000f5 */
[----:B------:R0:W5:Y:S02]  /*3550*/  @!P3 LDG.E.U16 R237, desc[UR14][R112.64] ;  /* 0x0000000e70edb981 */ /* 0x000164000c1e1500 */
[--C-:B-1----:R-:W-:Y:S01]  /*3560*/  IMAD.WIDE R118, R183, 0x2, R110.reuse ;  /* 0x00000002b7767825 */ /* 0x102fe200078e026e */
[----:B------:R-:W-:Y:S01]  /*3570*/  LEA.HI R122, R72, 0x3e, RZ, 0x1a ;  /* 0x0000003e487a7811 */ /* 0x000fe200078fd0ff */
[----:B------:R1:W5:Y:S02]  /*3580*/  @!P4 LDG.E.U16 R239, desc[UR14][R114.64] ;  /* 0x0000000e72efc981 */ /* 0x000364000c1e1500 */
[----:B------:R-:W-:Y:S01]  /*3590*/  IMAD.WIDE R120, R181, 0x2, R110 ;  /* 0x00000002b5787825 */ /* 0x000fe200078e026e */
[----:B------:R-:W-:Y:S01]  /*35a0*/  PRMT R247, RZ, 0x7610, R247 ;  /* 0x00007610fff77816 */ /* 0x000fe200000000f7 */
[----:B------:R-:W5:Y:S01]  /*35b0*/  @!P5 LDG.E.U16 R243, desc[UR14][R118.64] ;  /* 0x0000000e76f3d981 */ /* 0x000f62000c1e1500 */
[----:B------:R-:W-:Y:S01]  /*35c0*/  ISETP.GE.AND P0, PT, R122, UR16, PT ;  /* 0x000000107a007c0c */ /* 0x000fe2000bf06270 */
[----:B0-----:R-:W-:Y:S01]  /*35d0*/  IMAD.WIDE R112, R179, 0x2, R110 ;  /* 0x00000002b3707825 */ /* 0x001fe200078e026e */
[----:B------:R-:W-:Y:S01]  /*35e0*/  ISETP.GE.AND P3, PT, R83, UR16, PT ;  /* 0x0000001053007c0c */ /* 0x000fe2000bf66270 */
[----:B------:R-:W5:Y:S01]  /*35f0*/  @!P6 LDG.E.U16 R245, desc[UR14][R120.64] ;  /* 0x0000000e78f5e981 */ /* 0x000f62000c1e1500 */
[----:B------:R-:W-:-:S02]  /*3600*/  ISETP.GE.AND P4, PT, R84, UR16, PT ;  /* 0x0000001054007c0c */ /* 0x000fc4000bf86270 */
[----:B------:R-:W-:Y:S01]  /*3610*/  ISETP.GE.AND P5, PT, R85, UR16, PT ;  /* 0x0000001055007c0c */ /* 0x000fe2000bfa6270 */
[----:B------:R0:W5:Y:S01]  /*3620*/  @!P2 LDG.E.U16 R247, desc[UR14][R112.64] ;  /* 0x0000000e70f7a981 */ /* 0x000162000c1e1500 */
[----:B------:R-:W-:Y:S01]  /*3630*/  ISETP.GE.AND P6, PT, R86, UR16, PT ;  /* 0x0000001056007c0c */ /* 0x000fe2000bfc6270 */
[----:B-1----:R-:W-:Y:S01]  /*3640*/  IMAD.WIDE R114, R177, 0x2, R110 ;  /* 0x00000002b1727825 */ /* 0x002fe200078e026e */
[----:B------:R-:W-:Y:S02]  /*3650*/  PRMT R249, RZ, 0x7610, R249 ;  /* 0x00007610fff97816 */ /* 0x000fe400000000f9 */
[----:B------:R-:W-:Y:S01]  /*3660*/  PRMT R251, RZ, 0x7610, R251 ;  /* 0x00007610fffb7816 */ /* 0x000fe200000000fb */
[----:B------:R-:W-:Y:S01]  /*3670*/  IMAD.WIDE R116, R175, 0x2, R110 ;  /* 0x00000002af747825 */ /* 0x000fe200078e026e */
[----:B------:R-:W-:Y:S02]  /*3680*/  PRMT R182, RZ, 0x7610, R182 ;  /* 0x00007610ffb67816 */ /* 0x000fe400000000b6 */
[----:B------:R-:W-:Y:S01]  /*3690*/  PRMT R184, RZ, 0x7610, R184 ;  /* 0x00007610ffb87816 */ /* 0x000fe200000000b8 */
[--C-:B0-----:R-:W-:Y:S01]  /*36a0*/  IMAD.MOV.U32 R113, RZ, RZ, R186.reuse ;  /* 0x000000ffff717224 */ /* 0x101fe200078e00ba */
[----:B------:R-:W-:Y:S01]  /*36b0*/  PRMT R186, RZ, 0x7610, R186 ;  /* 0x00007610ffba7816 */ /* 0x000fe200000000ba */
[--C-:B------:R-:W-:Y:S01]  /*36c0*/  IMAD.WIDE R122, R109, 0x2, R110.reuse ;  /* 0x000000026d7a7825 */ /* 0x100fe200078e026e */
[----:B------:R0:W5:Y:S03]  /*36d0*/  @!P3 LDG.E.U16 R249, desc[UR14][R114.64] ;  /* 0x0000000e72f9b981 */ /* 0x000166000c1e1500 */
[--C-:B------:R-:W-:Y:S01]  /*36e0*/  IMAD.WIDE R124, R108, 0x2, R110.reuse ;  /* 0x000000026c7c7825 */ /* 0x100fe200078e026e */
[----:B------:R1:W5:Y:S03]  /*36f0*/  @!P4 LDG.E.U16 R251, desc[UR14][R116.64] ;  /* 0x0000000e74fbc981 */ /* 0x000366000c1e1500 */
[----:B------:R-:W-:Y:S01]  /*3700*/  IMAD.WIDE R118, R89, 0x2, R110 ;  /* 0x0000000259767825 */ /* 0x000fe200078e026e */
[----:B------:R1:W5:Y:S04]  /*3710*/  @!P5 LDG.E.U16 R182, desc[UR14][R122.64] ;  /* 0x0000000e7ab6d981 */ /* 0x000368000c1e1500 */
[----:B------:R-:W5:Y:S04]  /*3720*/  @!P6 LDG.E.U16 R184, desc[UR14][R124.64] ;  /* 0x0000000e7cb8e981 */ /* 0x000f68000c1e1500 */
[----:B------:R1:W5:Y:S01]  /*3730*/  @!P0 LDG.E.U16 R186, desc[UR14][R118.64] ;  /* 0x0000000e76ba8981 */ /* 0x000362000c1e1500 */
[----:B------:R-:W-:Y:S01]  /*3740*/  BAR.SYNC.DEFER_BLOCKING 0x0 ;  /* 0x0000000000007b1d */ /* 0x000fe20000010000 */
[----:B0-----:R-:W-:-:S02]  /*3750*/  IMAD.MOV.U32 R114, RZ, RZ, R196 ;  /* 0x000000ffff727224 */ /* 0x001fc400078e00c4 */
[----:B------:R-:W-:Y:S02]  /*3760*/  IMAD.MOV.U32 R115, RZ, RZ, R194 ;  /* 0x000000ffff737224 */ /* 0x000fe400078e00c2 */
[--C-:B------:R-:W-:Y:S01]  /*3770*/  IMAD.MOV.U32 R112, RZ, RZ, R190.reuse ;  /* 0x000000ffff707224 */ /* 0x100fe200078e00be */
[----:B------:R-:W-:Y:S01]  /*3780*/  PRMT R190, RZ, 0x7610, R190 ;  /* 0x00007610ffbe7816 */ /* 0x000fe200000000be */
[----:B-1----:R-:W-:Y:S02]  /*3790*/  IMAD.MOV.U32 R116, RZ, RZ, R188 ;  /* 0x000000ffff747224 */ /* 0x002fe400078e00bc */
[----:B------:R-:W-:Y:S01]  /*37a0*/  IMAD.MOV.U32 R117, RZ, RZ, R192 ;  /* 0x000000ffff757224 */ /* 0x000fe200078e00c0 */
[----:B------:R-:W-:Y:S01]  /*37b0*/  PRMT R188, RZ, 0x7610, R188 ;  /* 0x00007610ffbc7816 */ /* 0x000fe200000000bc */
[----:B------:R-:W-:-:S04]  /*37c0*/  IMAD.WIDE R122, R87, 0x2, R114 ;  /* 0x00000002577a7825 */ /* 0x000fc800078e0272 */
[----:B------:R-:W-:Y:S01]  /*37d0*/  IMAD.WIDE R120, R87, 0x2, R116 ;  /* 0x0000000257787825 */ /* 0x000fe200078e0274 */
[----:B------:R-:W-:-:S03]  /*37e0*/  PRMT R196, RZ, 0x7610, R196 ;  /* 0x00007610ffc47816 */ /* 0x000fc600000000c4 */
[----:B------:R-:W-:Y:S01]  /*37f0*/  IMAD.MOV.U32 R119, RZ, RZ, R129 ;  /* 0x000000ffff777224 */ /* 0x000fe200078e0081 */
[----:B------:R0:W5:Y:S04]  /*3800*/  @!P1 LDG.E.U16 R190, desc[UR14][R122.64] ;  /* 0x0000000e7abe9981 */ /* 0x000168000c1e1500 */
[----:B------:R1:W5:Y:S01]  /*3810*/  @!P1 LDG.E.U16 R188, desc[UR14][R120.64] ;  /* 0x0000000e78bc9981 */ /* 0x000362000c1e1500 */
[----:B------:R-:W-:Y:S02]  /*3820*/  IMAD.MOV.U32 R118, RZ, RZ, R130 ;  /* 0x000000ffff767224 */ /* 0x000fe400078e0082 */
[----:B0-----:R-:W-:Y:S02]  /*3830*/  IMAD.MOV.U32 R122, RZ, RZ, R128 ;  /* 0x000000ffff7a7224 */ /* 0x001fe400078e0080 */
[----:B------:R-:W-:-:S02]  /*3840*/  IMAD.MOV.U32 R123, RZ, RZ, R131 ;  /* 0x000000ffff7b7224 */ /* 0x000fc400078e0083 */
[----:B-1----:R-:W-:Y:S02]  /*3850*/  IMAD.MOV.U32 R120, RZ, RZ, R136 ;  /* 0x000000ffff787224 */ /* 0x002fe400078e0088 */
[----:B------:R-:W-:Y:S01]  /*3860*/  IMAD.MOV.U32 R121, RZ, RZ, R137 ;  /* 0x000000ffff797224 */ /* 0x000fe200078e0089 */
[----:B------:R-:W-:Y:S01]  /*3870*/  PRMT R198, RZ, 0x7610, R198 ;  /* 0x00007610ffc67816 */ /* 0x000fe200000000c6 */
[----:B------:R-:W-:Y:S01]  /*3880*/  IMAD.WIDE R128, R87, 0x2, R122 ;  /* 0x0000000257807825 */ /* 0x000fe200078e027a */
[----:B------:R-:W-:-:S03]  /*3890*/  PRMT R192, RZ, 0x7610, R192 ;  /* 0x00007610ffc07816 */ /* 0x000fc600000000c0 */
[C---:B------:R-:W-:Y:S01]  /*38a0*/  IMAD.WIDE R130, R87.reuse, 0x2, R120 ;  /* 0x0000000257827825 */ /* 0x040fe200078e0278 */
[----:B------:R0:W5:Y:S03]  /*38b0*/  @!P1 LDG.E.U16 R196, desc[UR14][R128.64] ;  /* 0x0000000e80c49981 */ /* 0x000166000c1e1500 */
[----:B------:R-:W-:Y:S01]  /*38c0*/  IMAD.WIDE R124, R87, 0x2, R112 ;  /* 0x00000002577c7825 */ /* 0x000fe200078e0270 */
[----:B------:R1:W5:Y:S01]  /*38d0*/  @!P1 LDG.E.U16 R198, desc[UR14][R130.64] ;  /* 0x0000000e82c69981 */ /* 0x000362000c1e1500 */
[----:B------:R-:W-:-:S03]  /*38e0*/  PRMT R204, RZ, 0x7610, R204 ;  /* 0x00007610ffcc7816 */ /* 0x000fc600000000cc */
[----:B------:R1:W5:Y:S01]  /*38f0*/  @!P1 LDG.E.U16 R192, desc[UR14][R124.64] ;  /* 0x0000000e7cc09981 */ /* 0x000362000c1e1500 */
[----:B0-----:R-:W-:Y:S02]  /*3900*/  IMAD.MOV.U32 R128, RZ, RZ, R134 ;  /* 0x000000ffff807224 */ /* 0x001fe400078e0086 */
[----:B------:R-:W-:Y:S02]  /*3910*/  IMAD.MOV.U32 R129, RZ, RZ, R135 ;  /* 0x000000ffff817224 */ /* 0x000fe400078e0087 */
[----:B-1----:R-:W-:Y:S02]  /*3920*/  IMAD.MOV.U32 R130, RZ, RZ, R132 ;  /* 0x000000ffff827224 */ /* 0x002fe400078e0084 */
[----:B------:R-:W-:Y:S01]  /*3930*/  IMAD.MOV.U32 R131, RZ, RZ, R133 ;  /* 0x000000ffff837224 */ /* 0x000fe200078e0085 */
[----:B------:R-:W-:Y:S01]  /*3940*/  PRMT R202, RZ, 0x7610, R202 ;  /* 0x00007610ffca7816 */ /* 0x000fe200000000ca */
[----:B------:R-:W-:Y:S02]  /*3950*/  IMAD.MOV.U32 R124, RZ, RZ, R126 ;  /* 0x000000ffff7c7224 */ /* 0x000fe400078e007e */
[----:B------:R-:W-:-:S02]  /*3960*/  IMAD.MOV.U32 R125, RZ, RZ, R127 ;  /* 0x000000ffff7d7224 */ /* 0x000fc400078e007f */
[C---:B------:R-:W-:Y:S01]  /*3970*/  IMAD.WIDE R134, R87.reuse, 0x2, R128 ;  /* 0x0000000257867825 */ /* 0x040fe200078e0280 */
[----:B------:R-:W-:Y:S02]  /*3980*/  PRMT R194, RZ, 0x7610, R194 ;  /* 0x00007610ffc27816 */ /* 0x000fe400000000c2 */
[----:B------:R-:W-:Y:S01]  /*3990*/  PRMT R200, RZ, 0x7610, R200 ;  /* 0x00007610ffc87816 */ /* 0x000fe200000000c8 */
[C---:B------:R-:W-:Y:S01]  /*39a0*/  IMAD.WIDE R132, R87.reuse, 0x2, R130 ;  /* 0x0000000257847825 */ /* 0x040fe200078e0282 */
[----:B------:R0:W5:Y:S03]  /*39b0*/  @!P1 LDG.E.U16 R204, desc[UR14][R134.64] ;  /* 0x0000000e86cc9981 */ /* 0x000166000c1e1500 */
[C---:B------:R-:W-:Y:S01]  /*39c0*/  IMAD.WIDE R126, R87.reuse, 0x2, R124 ;  /* 0x00000002577e7825 */ /* 0x040fe200078e027c */
[----:B------:R1:W5:Y:S03]  /*39d0*/  @!P1 LDG.E.U16 R202, desc[UR14][R132.64] ;  /* 0x0000000e84ca9981 */ /* 0x000366000c1e1500 */
[----:B------:R-:W-:Y:S01]  /*39e0*/  IMAD.WIDE R136, R87, 0x2, R118 ;  /* 0x0000000257887825 */ /* 0x000fe200078e0276 */
[----:B------:R1:W5:Y:S03]  /*39f0*/  @!P1 LDG.E.U16 R194, desc[UR14][R126.64] ;  /* 0x0000000e7ec29981 */ /* 0x000366000c1e1500 */
[----:B0-----:R-:W-:Y:S01]  /*3a00*/  IMAD.MOV.U32 R134, RZ, RZ, R142 ;  /* 0x000000ffff867224 */ /* 0x001fe200078e008e */
[----:B------:R0:W5:Y:S01]  /*3a10*/  @!P1 LDG.E.U16 R200, desc[UR14][R136.64] ;  /* 0x0000000e88c89981 */ /* 0x000162000c1e1500 */
[----:B------:R-:W-:-:S02]  /*3a20*/  IMAD.MOV.U32 R135, RZ, RZ, R143 ;  /* 0x000000ffff877224 */ /* 0x000fc400078e008f */
[--C-:B-1----:R-:W-:Y:S01]  /*3a30*/  IMAD.MOV.U32 R133, RZ, RZ, R208.reuse ;  /* 0x000000ffff857224 */ /* 0x102fe200078e00d0 */
[----:B------:R-:W-:Y:S01]  /*3a40*/  PRMT R208, RZ, 0x7610, R208 ;  /* 0x00007610ffd07816 */ /* 0x000fe200000000d0 */
[----:B------:R-:W-:Y:S02]  /*3a50*/  IMAD.MOV.U32 R126, RZ, RZ, R138 ;  /* 0x000000ffff7e7224 */ /* 0x000fe400078e008a */
[----:B------:R-:W-:Y:S02]  /*3a60*/  IMAD.MOV.U32 R127, RZ, RZ, R139 ;  /* 0x000000ffff7f7224 */ /* 0x000fe400078e008b */
[----:B0-----:R-:W-:Y:S01]  /*3a70*/  IMAD.WIDE R136, R87, 0x2, R134 ;  /* 0x0000000257887825 */ /* 0x001fe200078e0286 */
[----:B------:R-:W-:-:S03]  /*3a80*/  PRMT R206, RZ, 0x7610, R206 ;  /* 0x00007610ffce7816 */ /* 0x000fc600000000ce */
[C---:B------:R-:W-:Y:S01]  /*3a90*/  IMAD.WIDE R138, R87.reuse, 0x2, R126 ;  /* 0x00000002578a7825 */ /* 0x040fe200078e027e */
[----:B------:R0:W5:Y:S04]  /*3aa0*/  @!P1 LDG.E.U16 R208, desc[UR14][R136.64] ;  /* 0x0000000e88d09981 */ /* 0x000168000c1e1500 */
[----:B------:R1:W5:Y:S01]  /*3ab0*/  @!P1 LDG.E.U16 R206, desc[UR14][R138.64] ;  /* 0x0000000e8ace9981 */ /* 0x000362000c1e1500 */
[----:B0-----:R-:W-:Y:S02]  /*3ac0*/  IMAD.MOV.U32 R136, RZ, RZ, R214 ;  /* 0x000000ffff887224 */ /* 0x001fe400078e00d6 */
[--C-:B------:R-:W-:Y:S01]  /*3ad0*/  IMAD.MOV.U32 R137, RZ, RZ, R212.reuse ;  /* 0x000000ffff897224 */ /* 0x100fe200078e00d4 */
[----:B------:R-:W-:Y:S01]  /*3ae0*/  PRMT R212, RZ, 0x7610, R212 ;  /* 0x00007610ffd47816 */ /* 0x000fe200000000d4 */
[----:B-1----:R-:W-:Y:S01]  /*3af0*/  IMAD.WIDE R138, R87, 0x2, R136 ;  /* 0x00000002578a7825 */ /* 0x002fe200078e0288 */
[----:B------:R-:W-:-:S04]  /*3b00*/  PRMT R214, RZ, 0x7610, R214 ;  /* 0x00007610ffd67816 */ /* 0x000fc800000000d6 */
[----:B------:R0:W5:Y:S01]  /*3b10*/  @!P1 LDG.E.U16 R212, desc[UR14][R138.64] ;  /* 0x0000000e8ad49981 */ /* 0x000162000c1e1500 */
[--C-:B------:R-:W-:Y:S01]  /*3b20*/  IMAD.MOV.U32 R132, RZ, RZ, R210.reuse ;  /* 0x000000ffff847224 */ /* 0x100fe200078e00d2 */
[----:B------:R-:W-:Y:S01]  /*3b30*/  PRMT R210, RZ, 0x7610, R210 ;  /* 0x00007610ffd27816 */ /* 0x000fe200000000d2 */
[----:B0-----:R-:W-:Y:S02]  /*3b40*/  IMAD.MOV.U32 R138, RZ, RZ, R140 ;  /* 0x000000ffff8a7224 */ /* 0x001fe400078e008c */
[----:B------:R-:W-:Y:S02]  /*3b50*/  IMAD.MOV.U32 R139, RZ, RZ, R141 ;  /* 0x000000ffff8b7224 */ /* 0x000fe400078e008d */
[----:B------:R-:W-:-:S04]  /*3b60*/  IMAD.WIDE R140, R87, 0x2, R138 ;  /* 0x00000002578c7825 */ /* 0x000fc800078e028a */
[C---:B------:R-:W-:Y:S01]  /*3b70*/  IMAD.WIDE R142, R87.reuse, 0x2, R132 ;  /* 0x00000002578e7825 */ /* 0x040fe200078e0284 */
[----:B------:R0:W5:Y:S04]  /*3b80*/  @!P1 LDG.E.U16 R214, desc[UR14][R140.64] ;  /* 0x0000000e8cd69981 */ /* 0x000168000c1e1500 */
[----:B------:R1:W5:Y:S01]  /*3b90*/  @!P1 LDG.E.U16 R210, desc[UR14][R142.64] ;  /* 0x0000000e8ed29981 */ /* 0x000362000c1e1500 */
[----:B0-----:R-:W-:Y:S02]  /*3ba0*/  IMAD.MOV.U32 R140, RZ, RZ, R216 ;  /* 0x000000ffff8c7224 */ /* 0x001fe400078e00d8 */
[----:B------:R-:W-:Y:S01]  /*3bb0*/  IMAD.MOV.U32 R141, RZ, RZ, R218 ;  /* 0x000000ffff8d7224 */ /* 0x000fe200078e00da */
[----:B------:R-:W-:Y:S01]  /*3bc0*/  PRMT R216, RZ, 0x7610, R216 ;  /* 0x00007610ffd87816 */ /* 0x000fe200000000d8 */
[----:B-1----:R-:W-:Y:S01]  /*3bd0*/  IMAD.WIDE R142, R87, 0x2, R140 ;  /* 0x00000002578e7825 */ /* 0x002fe200078e028c */
[----:B------:R-:W-:-:S04]  /*3be0*/  PRMT R218, RZ, 0x7610, R218 ;  /* 0x00007610ffda7816 */ /* 0x000fc800000000da */
[----:B------:R0:W5:Y:S02]  /*3bf0*/  @!P1 LDG.E.U16 R216, desc[UR14][R142.64] ;  /* 0x0000000e8ed89981 */ /* 0x000164000c1e1500 */
[----:B0-----:R-:W-:Y:S02]  /*3c00*/  IMAD.MOV.U32 R142, RZ, RZ, R144 ;  /* 0x000000ffff8e7224 */ /* 0x001fe400078e0090 */
[----:B------:R-:W-:Y:S02]  /*3c10*/  IMAD.MOV.U32 R143, RZ, RZ, R145 ;  /* 0x000000ffff8f7224 */ /* 0x000fe400078e0091 */
[----:B------:R-:W-:Y:S01]  /*3c20*/  IMAD.WIDE R144, R87, 0x2, R142 ;  /* 0x0000000257907825 */ /* 0x000fe200078e028e */
        /* <DEDUP_REMOVED lines=70> */
[----:B--2---:R0:W-:Y:S04]  /*4090*/  STS.U16 [R0+UR12], R248 ;  /* 0x000000f800007988 */ /* 0x0041e8000800040c */
[----:B------:R1:W2:Y:S01]  /*40a0*/  @!P1 LDG.E.U16 R250, desc[UR14][R172.64] ;  /* 0x0000000eacfa9981 */ /* 0x0002a2000c1e1500 */
[----:B0-----:R-:W-:Y:S01]  /*40b0*/  PRMT R248, RZ, 0x7610, R248 ;  /* 0x00007610fff87816 */ /* 0x001fe200000000f8 */
[----:B-1----:R-:W-:-:S02]  /*40c0*/  IMAD.MOV.U32 R172, RZ, RZ, R2 ;  /* 0x000000ffffac7224 */ /* 0x002fc400078e0002 */
[----:B------:R-:W-:Y:S02]  /*40d0*/  IMAD.MOV.U32 R173, RZ, RZ, R3 ;  /* 0x000000ffffad7224 */ /* 0x000fe400078e0003 */
[----:B------:R-:W-:Y:S01]  /*40e0*/  IMAD.WIDE R2, R87, 0x2, R172 ;  /* 0x0000000257027825 */ /* 0x000fe200078e02ac */
[----:B---3--:R0:W-:Y:S04]  /*40f0*/  STS.U16 [R0+UR12+0x400], R246 ;  /* 0x000400f600007988 */ /* 0x0081e8000800040c */
[----:B------:R1:W3:Y:S01]  /*4100*/  @!P1 LDG.E.U16 R248, desc[UR14][R2.64] ;  /* 0x0000000e02f89981 */ /* 0x0002e2000c1e1500 */
[----:B0-----:R-:W-:Y:S01]  /*4110*/  PRMT R246, RZ, 0x7610, R246 ;  /* 0x00007610fff67816 */ /* 0x001fe200000000f6 */
[----:B-1----:R-:W-:Y:S02]  /*4120*/  IMAD.MOV.U32 R2, RZ, RZ, R4 ;  /* 0x000000ffff027224 */ /* 0x002fe400078e0004 */
[----:B------:R-:W-:-:S02]  /*4130*/  IMAD.MOV.U32 R3, RZ, RZ, R5 ;  /* 0x000000ffff037224 */ /* 0x000fc400078e0005 */
[----:B------:R-:W-:-:S05]  /*4140*/  IMAD.WIDE R4, R87, 0x2, R2 ;  /* 0x0000000257047825 */ /* 0x000fca00078e0202 */
[----:B------:R-:W3:Y:S04]  /*4150*/  @!P1 LDG.E.U16 R246, desc[UR14][R4.64] ;  /* 0x0000000e04f69981 */ /* 0x000ee8000c1e1500 */
[----:B----4-:R-:W-:Y:S04]  /*4160*/  STS.U16 [R0+UR12+0x800], R207 ;  /* 0x000800cf00007988 */ /* 0x010fe8000800040c */
[----:B-----5:R-:W-:Y:S04]  /*4170*/  STS.U16 [R0+UR12+0xc00], R213 ;  /* 0x000c00d500007988 */ /* 0x020fe8000800040c */
[----:B------:R-:W-:Y:S04]  /*4180*/  STS.U16 [R0+UR12+0x1000], R227 ;  /* 0x001000e300007988 */ /* 0x000fe8000800040c */
        /* <DEDUP_REMOVED lines=33> */
[----:B------:R-:W-:Y:S01]  /*43a0*/  STS.U16 [R0+UR12+0x3800], R236 ;  /* 0x003800ec00007988 */ /* 0x000fe2000800040c */
[----:B------:R-:W-:Y:S01]  /*43b0*/  UMOV UR4, UR13 ;  /* 0x0000000d00047c82 */ /* 0x000fe20008000000 */
[----:B------:R-:W-:Y:S01]  /*43c0*/  UMOV UR5, 0x40000040 ;  /* 0x4000004000057882 */ /* 0x000fe20000000000 */
[----:B------:R-:W-:Y:S01]  /*43d0*/  UMOV UR7, 0x40000040 ;  /* 0x4000004000077882 */ /* 0x000fe20000000000 */
        /* <DEDUP_REMOVED lines=8> */
[----:B--2---:R-:W-:Y:S04]  /*4460*/  STS.U16 [R176+UR12+0x3d00], R250 ;  /* 0x003d00fab0007988 */ /* 0x004fe8000800040c */
[----:B------:R-:W-:Y:S04]  /*4470*/  STS.U16 [R178+UR12+0x2200], R192 ;  /* 0x002200c0b2007988 */ /* 0x000fe8000800040c */
[----:B------:R-:W-:Y:S04]  /*4480*/  STS.U16 [R178+UR12+0x2600], R200 ;  /* 0x002600c8b2007988 */ /* 0x000fe8000800040c */
[----:B------:R-:W-:Y:S04]  /*4490*/  STS.U16 [R178+UR12+0x2a00], R208 ;  /* 0x002a00d0b2007988 */ /* 0x000fe8000800040c */
[----:B------:R0:W-:Y:S04]  /*44a0*/  STS.U16 [R178+UR12+0x2e00], R216 ;  /* 0x002e00d8b2007988 */ /* 0x0001e8000800040c */
[----:B------:R-:W-:Y:S04]  /*44b0*/  STS.U16 [R178+UR12+0x3200], R224 ;  /* 0x003200e0b2007988 */ /* 0x000fe8000800040c */
[----:B------:R-:W-:Y:S04]  /*44c0*/  STS.U16 [R178+UR12+0x3600], R232 ;  /* 0x003600e8b2007988 */ /* 0x000fe8000800040c */
[----:B------:R-:W-:Y:S04]  /*44d0*/  STS.U16 [R178+UR12+0x3a00], R240 ;  /* 0x003a00f0b2007988 */ /* 0x000fe8000800040c */
[----:B---3--:R-:W-:Y:S04]  /*44e0*/  STS.U16 [R178+UR12+0x3e00], R248 ;  /* 0x003e00f8b2007988 */ /* 0x008fe8000800040c */
[----:B------:R-:W-:Y:S04]  /*44f0*/  STS.U16 [R180+UR12+0x2300], R194 ;  /* 0x002300c2b4007988 */ /* 0x000fe8000800040c */
[----:B------:R-:W-:Y:S04]  /*4500*/  STS.U16 [R180+UR12+0x2700], R202 ;  /* 0x002700cab4007988 */ /* 0x000fe8000800040c */
[----:B------:R1:W-:Y:S04]  /*4510*/  STS.U16 [R180+UR12+0x2b00], R210 ;  /* 0x002b00d2b4007988 */ /* 0x0003e8000800040c */
[----:B------:R2:W-:Y:S04]  /*4520*/  STS.U16 [R180+UR12+0x2f00], R218 ;  /* 0x002f00dab4007988 */ /* 0x0005e8000800040c */
[----:B------:R3:W-:Y:S04]  /*4530*/  STS.U16 [R180+UR12+0x3300], R226 ;  /* 0x003300e2b4007988 */ /* 0x0007e8000800040c */
[----:B------:R3:W-:Y:S04]  /*4540*/  STS.U16 [R180+UR12+0x3700], R234 ;  /* 0x003700eab4007988 */ /* 0x0007e8000800040c */
[----:B------:R3:W-:Y:S04]  /*4550*/  STS.U16 [R180+UR12+0x3b00], R242 ;  /* 0x003b00f2b4007988 */ /* 0x0007e8000800040c */
[----:B------:R3:W-:Y:S01]  /*4560*/  STS.U16 [R180+UR12+0x3f00], R246 ;  /* 0x003f00f6b4007988 */ /* 0x0007e2000800040c */
[----:B------:R4:W-:Y:S06]  /*4570*/  MEMBAR.ALL.CTA ;  /* 0x0000000000007992 */ /* 0x0009ec0000008000 */
[----:B----4-:R-:W4:Y:S02]  /*4580*/  FENCE.VIEW.ASYNC.S ;  /* 0x00000000000073c6 */ /* 0x010f240000000000 */
[----:B----4-:R-:W-:Y:S06]  /*4590*/  BAR.SYNC.DEFER_BLOCKING 0x0 ;  /* 0x0000000000007b1d */ /* 0x010fec0000010000 */
[----:B------:R-:W-:-:S06]  /*45a0*/  WARPGROUP.ARRIVE ;  /* 0x00000000000079c5 */ /* 0x000fcc0000000000 */
[----:B------:R-:W-:Y:S04]  /*45b0*/  HGMMA.64x64x16.F32 R24, gdesc[UR4].tnspA, R24 ;  /* 0x20e00000041879f0 */ /* 0x000fe80008700818 */
[----:B------:R-:W-:Y:S04]  /*45c0*/  HGMMA.64x64x16.F32 R24, gdesc[UR8].tnspA, R24 ;  /* 0x20e00000081879f0 */ /* 0x000fe80008700818 */
[----:B------:R-:W-:Y:S01]  /*45d0*/  HGMMA.64x64x16.F32 R24, gdesc[UR20].tnspA, R24 ;  /* 0x20e00000141879f0 */ /* 0x000fe20008700818 */
[----:B------:R-:W-:-:S04]  /*45e0*/  IMAD.WIDE R4, R88, 0x2, R2 ;  /* 0x0000000258047825 */ /* 0x000fc800078e0202 */
[----:B------:R-:W-:-:S04]  /*45f0*/  IMAD.WIDE R2, R88, 0x2, R172 ;  /* 0x0000000258027825 */ /* 0x000fc800078e02ac */
[----:B------:R-:W-:-:S04]  /*4600*/  IMAD.WIDE R172, R88, 0x2, R170 ;  /* 0x0000000258ac7825 */ /* 0x000fc800078e02aa */
[----:B------:R-:W-:-:S04]  /*4610*/  IMAD.WIDE R170, R88, 0x2, R168 ;  /* 0x0000000258aa7825 */ /* 0x000fc800078e02a8 */
[----:B------:R-:W-:Y:S01]  /*4620*/  IMAD.WIDE R168, R88, 0x2, R166 ;  /* 0x0000000258a87825 */ /* 0x000fe200078e02a6 */
[----:B------:R-:W-:Y:S03]  /*4630*/  HGMMA.64x64x16.F32 R24, gdesc[UR24].tnspA, R24, gsb0 ;  /* 0x20e00000181879f0 */ /* 0x000fe60008000818 */
[----:B------:R-:W-:Y:S02]  /*4640*/  VIADD R174, R174, 0xffffffff ;  /* 0xffffffffaeae7836 */ /* 0x000fe40000000000 */
[----:B------:R-:W-:-:S04]  /*4650*/  IMAD.WIDE R166, R88, 0x2, R164 ;  /* 0x0000000258a67825 */ /* 0x000fc800078e02a4 */
[----:B------:R-:W-:Y:S01]  /*4660*/  IMAD.WIDE R164, R88, 0x2, R162 ;  /* 0x0000000258a47825 */ /* 0x000fe200078e02a2 */
[----:B------:R-:W-:-:S03]  /*4670*/  ISETP.NE.U32.AND P0, PT, R174, RZ, PT ;  /* 0x000000ffae00720c */ /* 0x000fc60003f05070 */
[----:B------:R-:W-:-:S04]  /*4680*/  IMAD.WIDE R162, R88, 0x2, R160 ;  /* 0x0000000258a27825 */ /* 0x000fc800078e02a0 */
        /* <DEDUP_REMOVED lines=9> */
[----:B------:R-:W-:Y:S01]  /*4720*/  IMAD.WIDE R142, R88, 0x2, R134 ;  /* 0x00000002588e7825 */ /* 0x000fe200078e0286 */
[----:B------:R-:W-:-:S03]  /*4730*/  UIADD3 UR16, UR16, -0x40, URZ ;  /* 0xffffffc010107890 */ /* 0x000fc6000fffe03f */
[----:B------:R-:W-:-:S04]  /*4740*/  IMAD.WIDE R134, R88, 0x2, R128 ;  /* 0x0000000258867825 */ /* 0x000fc800078e0280 */
[----:B------:R-:W-:-:S04]  /*4750*/  IMAD.WIDE R128, R88, 0x2, R118 ;  /* 0x0000000258807825 */ /* 0x000fc800078e0276 */
[----:B0-----:R-:W-:-:S04]  /*4760*/  IMAD.WIDE R216, R88, 0x2, R140 ;  /* 0x0000000258d87825 */ /* 0x001fc800078e028c */
[----:B------:R-:W-:-:S04]  /*4770*/  IMAD.WIDE R214, R88, 0x2, R136 ;  /* 0x0000000258d67825 */ /* 0x000fc800078e0288 */
[----:B-1----:R-:W-:-:S04]  /*4780*/  IMAD.WIDE R210, R88, 0x2, R132 ;  /* 0x0000000258d27825 */ /* 0x002fc800078e0284 */
[----:B------:R-:W-:Y:S01]  /*4790*/  IMAD.WIDE R122, R88, 0x2, R122 ;  /* 0x00000002587a7825 */ /* 0x000fe200078e027a */
[----:B------:R-:W-:-:S03]  /*47a0*/  WARPGROUP.DEPBAR.LE gsb0, 0x0 ;  /* 0x00008000000079c5 */ /* 0x000fc60000010000 */
[----:B------:R-:W-:-:S04]  /*47b0*/  IMAD.WIDE R112, R88, 0x2, R112 ;  /* 0x0000000258707825 */ /* 0x000fc800078e0270 */
[----:B------:R-:W-:-:S04]  /*47c0*/  IMAD.WIDE R114, R88, 0x2, R114 ;  /* 0x0000000258727825 */ /* 0x000fc800078e0272 */
[----:B------:R-:W-:-:S04]  /*47d0*/  IMAD.WIDE R116, R88, 0x2, R116 ;  /* 0x0000000258747825 */ /* 0x000fc800078e0274 */
[----:B------:R-:W-:-:S04]  /*47e0*/  IMAD.WIDE R140, R88, 0x2, R138 ;  /* 0x00000002588c7825 */ /* 0x000fc800078e028a */
[----:B------:R-:W-:-:S04]  /*47f0*/  IMAD.WIDE R132, R88, 0x2, R130 ;  /* 0x0000000258847825 */ /* 0x000fc800078e0282 */
[----:B------:R-:W-:-:S04]  /*4800*/  IMAD.WIDE R138, R88, 0x2, R126 ;  /* 0x00000002588a7825 */ /* 0x000fc800078e027e */
[----:B------:R-:W-:Y:S02]  /*4810*/  IMAD.MOV.U32 R130, RZ, RZ, R128 ;  /* 0x000000ffff827224 */ /* 0x000fe400078e0080 */
[----:B--2---:R-:W-:Y:S02]  /*4820*/  IMAD.MOV.U32 R218, RZ, RZ, R217 ;  /* 0x000000ffffda7224 */ /* 0x004fe400078e00d9 */
[----:B------:R-:W-:Y:S02]  /*4830*/  IMAD.MOV.U32 R212, RZ, RZ, R215 ;  /* 0x000000ffffd47224 */ /* 0x000fe400078e00d7 */
[----:B------:R-:W-:Y:S02]  /*4840*/  IMAD.MOV.U32 R208, RZ, RZ, R211 ;  /* 0x000000ffffd07224 */ /* 0x000fe400078e00d3 */
[----:B------:R-:W-:-:S04]  /*4850*/  IMAD.WIDE R136, R88, 0x2, R120 ;  /* 0x0000000258887825 */ /* 0x000fc800078e0278 */
[----:B------:R-:W-:-:S04]  /*4860*/  IMAD.WIDE R126, R88, 0x2, R124 ;  /* 0x00000002587e7825 */ /* 0x000fc800078e027c */
[----:B------:R-:W-:Y:S02]  /*4870*/  IMAD.MOV.U32 R128, RZ, RZ, R122 ;  /* 0x000000ffff807224 */ /* 0x000fe400078e007a */
[----:B------:R-:W-:Y:S02]  /*4880*/  IMAD.MOV.U32 R131, RZ, RZ, R123 ;  /* 0x000000ffff837224 */ /* 0x000fe400078e007b */
[----:B------:R-:W-:Y:S02]  /*4890*/  IMAD.MOV.U32 R190, RZ, RZ, R112 ;  /* 0x000000ffffbe7224 */ /* 0x000fe400078e0070 */
[----:B------:R-:W-:Y:S02]  /*48a0*/  IMAD.MOV.U32 R186, RZ, RZ, R113 ;  /* 0x000000ffffba7224 */ /* 0x000fe400078e0071 */
[----:B------:R-:W-:-:S04]  /*48b0*/  IMAD.WIDE R110, R106, 0x2, R110 ;  /* 0x000000026a6e7825 */ /* 0x000fc800078e026e */
[----:B------:R-:W-:Y:S02]  /*48c0*/  IMAD.MOV.U32 R196, RZ, RZ, R114 ;  /* 0x000000ffffc47224 */ /* 0x000fe400078e0072 */
[----:B------:R-:W-:Y:S02]  /*48d0*/  IMAD.MOV.U32 R194, RZ, RZ, R115 ;  /* 0x000000ffffc27224 */ /* 0x000fe400078e0073 */
[----:B------:R-:W-:Y:S02]  /*48e0*/  IMAD.MOV.U32 R188, RZ, RZ, R116 ;  /* 0x000000ffffbc7224 */ /* 0x000fe400078e0074 */
[----:B------:R-:W-:Y:S01]  /*48f0*/  IMAD.MOV.U32 R192, RZ, RZ, R117 ;  /* 0x000000ffffc07224 */ /* 0x000fe200078e0075 */
[----:B---3--:R-:W-:Y:S06]  /*4900*/  @P0 BRA `(.L_x_1) ;  /* 0xffffffe4003c0947 */ /* 0x008fec000383ffff */
[----:B------:R-:W-:Y:S02]  /*4910*/  F2FP.F16.F32.PACK_AB R51, R55, R51 ;  /* 0x000000333733723e */ /* 0x000fe400000000ff */
[----:B------:R-:W-:Y:S02]  /*4920*/  F2FP.F16.F32.PACK_AB R50, R54, R50 ;  /* 0x000000323632723e */ /* 0x000fe400000000ff */
[----:B------:R-:W-:Y:S02]  /*4930*/  F2FP.F16.F32.PACK_AB R49, R53, R49 ;  /* 0x000000313531723e */ /* 0x000fe400000000ff */
[----:B------:R-:W-:Y:S02]  /*4940*/  F2FP.F16.F32.PACK_AB R48, R52, R48 ;  /* 0x000000303430723e */ /* 0x000fe400000000ff */
[----:B------:R-:W-:Y:S02]  /*4950*/  F2FP.F16.F32.PACK_AB R43, R47, R43 ;  /* 0x0000002b2f2b723e */ /* 0x000fe400000000ff */
[----:B------:R-:W-:-:S02]  /*4960*/  F2FP.F16.F32.PACK_AB R42, R46, R42 ;  /* 0x0000002a2e2a723e */ /* 0x000fc400000000ff */
        /* <DEDUP_REMOVED lines=9> */
[----:B------:R-:W-:-:S07]  /*4a00*/  F2FP.F16.F32.PACK_AB R24, R28, R24 ;  /* 0x000000181c18723e */ /* 0x000fce00000000ff */
.L_x_0:
[----:B------:R-:W-:Y:S01]  /*4a10*/  BAR.SYNC.DEFER_BLOCKING 0x0 ;  /* 0x0000000000007b1d */ /* 0x000fe20000010000 */
[C---:B------:R-:W-:Y:S02]  /*4a20*/  IMAD.SHL.U32 R2, R72.reuse, 0x100, RZ ;  /* 0x0000010048027824 */ /* 0x040fe400078e00ff */
[C---:B------:R-:W-:Y:S02]  /*4a30*/  IMAD.SHL.U32 R0, R72.reuse, 0x10, RZ ;  /* 0x0000001048007824 */ /* 0x040fe400078e00ff */
[----:B------:R-:W-:Y:S01]  /*4a40*/  IMAD.SHL.U32 R3, R72, 0x8, RZ ;  /* 0x0000000848037824 */ /* 0x000fe200078e00ff */
[----:B------:R-:W-:Y:S01]  /*4a50*/  LOP3.LUT R5, R2, 0x800, RZ, 0xc0, !PT ;  /* 0x0000080002057812 */ /* 0x000fe200078ec0ff */
[----:B------:R-:W-:Y:S01]  /*4a60*/  IMAD.SHL.U32 R72, R72, 0x20, RZ ;  /* 0x0000002048487824 */ /* 0x000fe200078e00ff */
[----:B------:R-:W-:Y:S01]  /*4a70*/  LOP3.LUT R2, R0, 0x70, RZ, 0xc0, !PT ;  /* 0x0000007000027812 */ /* 0x000fe200078ec0ff */
[----:B------:R-:W-:Y:S01]  /*4a80*/  ULDC.64 UR6, c[0x0][0x228] ;  /* 0x00008a0000067ab9 */ /* 0x000fe20000000a00 */
[----:B------:R-:W-:Y:S01]  /*4a90*/  LOP3.LUT R3, R3, 0x380, RZ, 0xc0, !PT ;  /* 0x0000038003037812 */ /* 0x000fe200078ec0ff */
[----:B------:R-:W-:Y:S01]  /*4aa0*/  ULDC UR4, c[0x0][0x244] ;  /* 0x0000910000047ab9 */ /* 0x000fe20000000800 */
[----:B------:R-:W-:-:S02]  /*4ab0*/  IADD3 R2, R2, UR12, R5 ;  /* 0x0000000c02027c10 */ /* 0x000fc4000fffe005 */
[----:B------:R-:W-:Y:S02]  /*4ac0*/  LOP3.LUT R4, R0, 0x3f0, RZ, 0xc0, !PT ;  /* 0x000003f000047812 */ /* 0x000fe400078ec0ff */
[----:B------:R-:W-:Y:S01]  /*4ad0*/  LOP3.LUT R5, R72, 0x800, RZ, 0xc0, !PT ;  /* 0x0000080048057812 */ /* 0x000fe200078ec0ff */
[----:B------:R-:W-:Y:S01]  /*4ae0*/  IMAD.IADD R0, R3, 0x1, R2 ;  /* 0x0000000103007824 */ /* 0x000fe200078e0202 */
[C---:B------:R-:W-:Y:S01]  /*4af0*/  ISETP.GE.AND P0, PT, R6.reuse, UR6, PT ;  /* 0x0000000606007c0c */ /* 0x040fe2000bf06270 */
[----:B------:R-:W-:Y:S01]  /*4b00*/  IMAD R6, R6, UR4, RZ ;  /* 0x0000000406067c24 */ /* 0x000fe2000f8e02ff */
[----:B------:R-:W-:Y:S01]  /*4b10*/  IADD3 R44, R4, UR12, R5 ;  /* 0x0000000c042c7c10 */ /* 0x000fe2000fffe005 */
[----:B------:R-:W-:Y:S01]  /*4b20*/  ULDC UR6, c[0x0][0x248] ;  /* 0x0000920000067ab9 */ /* 0x000fe20000000800 */
[----:B------:R-:W-:Y:S01]  /*4b30*/  ULDC.64 UR4, c[0x0][0x220] ;  /* 0x0000880000047ab9 */ /* 0x000fe20000000a00 */
[----:B------:R-:W-:Y:S01]  /*4b40*/  ISETP.LT.AND P1, PT, R70, UR7, !P0 ;  /* 0x0000000746007c0c */ /* 0x000fe2000c721270 */
[----:B------:R-:W-:Y:S01]  /*4b50*/  STSM.16.M88.4 [R0], R24 ;  /* 0x0000001800007844 */ /* 0x000fe20000000200 */
[----:B------:R-:W-:Y:S01]  /*4b60*/  BAR.SYNC.DEFER_BLOCKING 0x0 ;  /* 0x0000000000007b1d */ /* 0x000fe20000010000 */
[----:B------:R-:W-:Y:S01]  /*4b70*/  LEA R53, P2, R6, UR4, 0x1 ;  /* 0x0000000406357c11 */ /* 0x000fe2000f8408ff */
[----:B------:R-:W-:Y:S01]  /*4b80*/  IMAD R70, R70, UR6, RZ ;  /* 0x0000000646467c24 */ /* 0x000fe2000f8e02ff */
[C---:B------:R-:W-:Y:S01]  /*4b90*/  ISETP.LT.AND P4, PT, R69.reuse, UR7, !P0 ;  /* 0x0000000745007c0c */ /* 0x040fe2000c781270 */
[----:B------:R-:W-:Y:S01]  /*4ba0*/  IMAD R69, R69, UR6, RZ ;  /* 0x0000000645457c24 */ /* 0x000fe2000f8e02ff */
[----:B------:R-:W-:-:S02]  /*4bb0*/  LEA.HI.X.SX32 R55, R6, UR5, 0x1, P2 ;  /* 0x0000000506377c11 */ /* 0x000fc400090f0eff */
[CC--:B------:R-:W-:Y:S02]  /*4bc0*/  LEA R2, P2, R70.reuse, R53.reuse, 0x1 ;  /* 0x0000003546027211 */ /* 0x0c0fe400078408ff */
[C---:B------:R-:W-:Y:S02]  /*4bd0*/  LEA R4, P3, R69.reuse, R53, 0x1 ;  /* 0x0000003545047211 */ /* 0x040fe400078608ff */
[-C--:B------:R-:W-:Y:S02]  /*4be0*/  LEA.HI.X.SX32 R3, R70, R55.reuse, 0x1, P2 ;  /* 0x0000003746037211 */ /* 0x080fe400010f0eff */
[C---:B------:R-:W-:Y:S01]  /*4bf0*/  ISETP.LT.AND P2, PT, R68.reuse, UR7, !P0 ;  /* 0x0000000744007c0c */ /* 0x040fe2000c741270 */
[----:B------:R-:W-:Y:S01]  /*4c00*/  IMAD R68, R68, UR6, RZ ;  /* 0x0000000644447c24 */ /* 0x000fe2000f8e02ff */
[----:B------:R-:W-:Y:S02]  /*4c10*/  LEA.HI.X.SX32 R5, R69, R55, 0x1, P3 ;  /* 0x0000003745057211 */ /* 0x000fe400018f0eff */
[C---:B------:R-:W-:Y:S01]  /*4c20*/  ISETP.LT.AND P3, PT, R67.reuse, UR7, !P0 ;  /* 0x0000000743007c0c */ /* 0x040fe2000c761270 */
[----:B------:R-:W-:Y:S01]  /*4c30*/  IMAD R67, R67, UR6, RZ ;  /* 0x0000000643437c24 */ /* 0x000fe2000f8e02ff */
[----:B------:R-:W-:Y:S01]  /*4c40*/  LDS.128 R36, [R44] ;  /* 0x000000002c247984 */ /* 0x000fe20000000c00 */
[----:B------:R-:W-:Y:S06]  /*4c50*/  BAR.SYNC.DEFER_BLOCKING 0x0 ;  /* 0x0000000000007b1d */ /* 0x000fec0000010000 */
[----:B------:R0:W-:Y:S02]  /*4c60*/  STSM.16.M88.4 [R0], R32 ;  /* 0x0000002000007844 */ /* 0x0001e40000000200 */
[----:B------:R-:W-:Y:S01]  /*4c70*/  BAR.SYNC.DEFER_BLOCKING 0x0 ;  /* 0x0000000000007b1d */ /* 0x000fe20000010000 */
[----:B0-----:R-:W-:-:S04]  /*4c80*/  LEA R34, P5, R67, R53, 0x1 ;  /* 0x0000003543227211 */ /* 0x001fc800078a08ff */
[----:B------:R-:W-:Y:S01]  /*4c90*/  LEA.HI.X.SX32 R35, R67, R55, 0x1, P5 ;  /* 0x0000003743237211 */ /* 0x000fe200028f0eff */
[----:B------:R-:W0:Y:S02]  /*4ca0*/  LDS.128 R28, [R44] ;  /* 0x000000002c1c7984 */ /* 0x000e240000000c00 */
[----:B------:R-:W-:Y:S06]  /*4cb0*/  BAR.SYNC.DEFER_BLOCKING 0x0 ;  /* 0x0000000000007b1d */ /* 0x000fec0000010000 */
[----:B------:R-:W-:Y:S02]  /*4cc0*/  STSM.16.M88.4 [R0], R40 ;  /* 0x0000002800007844 */ /* 0x000fe40000000200 */
[----:B------:R-:W-:Y:S01]  /*4cd0*/  BAR.SYNC.DEFER_BLOCKING 0x0 ;  /* 0x0000000000007b1d */ /* 0x000fe20000010000 */
[----:B0-----:R-:W-:-:S05]  /*4ce0*/  PRMT R6, R28, 0x7632, R6 ;  /* 0x000076321c067816 */ /* 0x001fca0000000006 */
[----:B------:R-:W0:Y:S02]  /*4cf0*/  LDS.128 R24, [R44] ;  /* 0x000000002c187984 */ /* 0x000e240000000c00 */
[----:B------:R-:W-:Y:S06]  /*4d00*/  BAR.SYNC.DEFER_BLOCKING 0x0 ;  /* 0x0000000000007b1d */ /* 0x000fec0000010000 */
[----:B------:R1:W-:Y:S02]  /*4d10*/  STSM.16.M88.4 [R0], R48 ;  /* 0x0000003000007844 */ /* 0x0003e40000000200 */
[----:B------:R-:W-:Y:S01]  /*4d20*/  BAR.SYNC.DEFER_BLOCKING 0x0 ;  /* 0x0000000000007b1d */ /* 0x000fe20000010000 */
[----:B-1----:R-:W-:-:S05]  /*4d30*/  PRMT R0, R38, 0x7632, R0 ;  /* 0x0000763226007816 */ /* 0x002fca0000000000 */
[----:B------:R1:W-:Y:S01]  /*4d40*/  @P1 STG.E.U16 desc[UR14][R2.64], R36 ;  /* 0x0000002402001986 */ /* 0x0003e2000c10150e */
[----:B------:R-:W-:-:S03]  /*4d50*/  LEA R32, P1, R68, R53, 0x1 ;  /* 0x0000003544207211 */ /* 0x000fc600078208ff */
[----:B------:R2:W-:Y:S01]  /*4d60*/  @P4 STG.E.U16 desc[UR14][R4.64], R37 ;  /* 0x0000002504004986 */ /* 0x0005e2000c10150e */
[C---:B------:R-:W-:Y:S01]  /*4d70*/  ISETP.LT.AND P4, PT, R66.reuse, UR7, !P0 ;  /* 0x0000000742007c0c */ /* 0x040fe2000c781270 */
[----:B------:R-:W-:Y:S01]  /*4d80*/  IMAD R66, R66, UR6, RZ ;  /* 0x0000000642427c24 */ /* 0x000fe2000f8e02ff */
[----:B------:R-:W-:Y:S01]  /*4d90*/  LEA.HI.X.SX32 R33, R68, R55, 0x1, P1 ;  /* 0x0000003744217211 */ /* 0x000fe200008f0eff */
[----:B------:R-:W3:Y:S01]  /*4da0*/  LDS.128 R44, [R44] ;  /* 0x000000002c2c7984 */ /* 0x000ee20000000c00 */
[C---:B------:R-:W-:Y:S01]  /*4db0*/  ISETP.LT.AND P1, PT, R65.reuse, UR7, !P0 ;  /* 0x0000000741007c0c */ /* 0x040fe2000c721270 */
[----:B------:R-:W-:Y:S01]  /*4dc0*/  IMAD R65, R65, UR6, RZ ;  /* 0x0000000641417c24 */ /* 0x000fe2000f8e02ff */
[-C--:B-1----:R-:W-:Y:S01]  /*4dd0*/  LEA R2, P6, R66, R53.reuse, 0x1 ;  /* 0x0000003542027211 */ /* 0x082fe200078c08ff */
[----:B------:R1:W-:Y:S01]  /*4de0*/  @P2 STG.E.U16 desc[UR14][R32.64], R38 ;  /* 0x0000002620002986 */ /* 0x0003e2000c10150e */
[----:B------:R-:W-:Y:S02]  /*4df0*/  PRMT R36, R36, 0x7632, R36 ;  /* 0x0000763224247816 */ /* 0x000fe40000000024 */
[----:B--2---:R-:W-:Y:S01]  /*4e00*/  LEA R4, P2, R65, R53, 0x1 ;  /* 0x0000003541047211 */ /* 0x004fe200078408ff */
[----:B------:R-:W-:Y:S01]  /*4e10*/  @P3 STG.E.U16 desc[UR14][R34.64], R39 ;  /* 0x0000002722003986 */ /* 0x000fe2000c10150e */
[----:B------:R-:W-:-:S02]  /*4e20*/  LEA.HI.X.SX32 R3, R66, R55, 0x1, P6 ;  /* 0x0000003742037211 */ /* 0x000fc400030f0eff */
[----:B------:R-:W-:Y:S02]  /*4e30*/  LEA.HI.X.SX32 R5, R65, R55, 0x1, P2 ;  /* 0x0000003741057211 */ /* 0x000fe400010f0eff */
[C---:B------:R-:W-:Y:S01]  /*4e40*/  ISETP.LT.AND P2, PT, R64.reuse, UR7, !P0 ;  /* 0x0000000740007c0c */ /* 0x040fe2000c741270 */
[----:B------:R-:W-:Y:S01]  /*4e50*/  IMAD R64, R64, UR6, RZ ;  /* 0x0000000640407c24 */ /* 0x000fe2000f8e02ff */
[----:B------:R2:W-:Y:S01]  /*4e60*/  @P4 STG.E.U16 desc[UR14][R2.64], R36 ;  /* 0x0000002402004986 */ /* 0x0005e2000c10150e */
[C---:B------:R-:W-:Y:S01]  /*4e70*/  ISETP.LT.AND P4, PT, R63.reuse, UR7, !P0 ;  /* 0x000000073f007c0c */ /* 0x040fe2000c781270 */
[----:B------:R-:W-:Y:S01]  /*4e80*/  IMAD R63, R63, UR6, RZ ;  /* 0x000000063f3f7c24 */ /* 0x000fe2000f8e02ff */
[----:B------:R-:W-:Y:S02]  /*4e90*/  PRMT R37, R37, 0x7632, R37 ;  /* 0x0000763225257816 */ /* 0x000fe40000000025 */
[C---:B------:R-:W-:Y:S01]  /*4ea0*/  ISETP.LT.AND P3, PT, R62.reuse, UR7, !P0 ;  /* 0x000000073e007c0c */ /* 0x040fe2000c761270 */
[----:B------:R-:W-:Y:S01]  /*4eb0*/  IMAD R62, R62, UR6, RZ ;  /* 0x000000063e3e7c24 */ /* 0x000fe2000f8e02ff */
[C---:B-1----:R-:W-:Y:S01]  /*4ec0*/  LEA R32, P6, R64.reuse, R53, 0x1 ;  /* 0x0000003540207211 */ /* 0x042fe200078c08ff */
[----:B------:R1:W-:Y:S01]  /*4ed0*/  @P1 STG.E.U16 desc[UR14][R4.64], R37 ;  /* 0x0000002504001986 */ /* 0x0003e2000c10150e */
[C---:B------:R-:W-:Y:S01]  /*4ee0*/  ISETP.LT.AND P1, PT, R61.reuse, UR7, !P0 ;  /* 0x000000073d007c0c */ /* 0x040fe2000c721270 */
[----:B------:R-:W-:Y:S01]  /*4ef0*/  IMAD R61, R61, UR6, RZ ;  /* 0x000000063d3d7c24 */ /* 0x000fe2000f8e02ff */
[----:B------:R-:W-:-:S02]  /*4f00*/  LEA.HI.X.SX32 R33, R64, R55, 0x1, P6 ;  /* 0x0000003740217211 */ /* 0x000fc400030f0eff */
[----:B--2---:R-:W-:Y:S02]  /*4f10*/  LEA R2, P5, R63, R53, 0x1 ;  /* 0x000000353f027211 */ /* 0x004fe400078a08ff */
[----:B------:R-:W-:Y:S01]  /*4f20*/  PRMT R39, R39, 0x7632, R39 ;  /* 0x0000763227277816 */ /* 0x000fe20000000027 */
[----:B------:R2:W-:Y:S01]  /*4f30*/  @P2 STG.E.U16 desc[UR14][R32.64], R0 ;  /* 0x0000000020002986 */ /* 0x0005e2000c10150e */
[----:B------:R-:W-:Y:S02]  /*4f40*/  LEA.HI.X.SX32 R3, R63, R55, 0x1, P5 ;  /* 0x000000373f037211 */ /* 0x000fe400028f0eff */
[CC--:B------:R-:W-:Y:S02]  /*4f50*/  LEA R34, P5, R61.reuse, R53.reuse, 0x1 ;  /* 0x000000353d227211 */ /* 0x0c0fe400078a08ff */
[----:B-1----:R-:W-:Y:S01]  /*4f60*/  LEA R4, P6, R62, R53, 0x1 ;  /* 0x000000353e047211 */ /* 0x002fe200078c08ff */
[----:B------:R1:W-:Y:S01]  /*4f70*/  @P4 STG.E.U16 desc[UR14][R2.64], R39 ;  /* 0x0000002702004986 */ /* 0x0003e2000c10150e */
[----:B------:R-:W-:-:S02]  /*4f80*/  LEA.HI.X.SX32 R35, R61, R55, 0x1, P5 ;  /* 0x000000373d237211 */ /* 0x000fc400028f0eff */
[----:B------:R-:W-:Y:S02]  /*4f90*/  LEA.HI.X.SX32 R5, R62, R55, 0x1, P6 ;  /* 0x000000373e057211 */ /* 0x000fe400030f0eff */
[C---:B------:R-:W-:Y:S01]  /*4fa0*/  ISETP.LT.AND P2, PT, R59.reuse, UR7, !P0 ;  /* 0x000000073b007c0c */ /* 0x040fe2000c741270 */
[----:B------:R-:W-:Y:S01]  /*4fb0*/  IMAD R59, R59, UR6, RZ ;  /* 0x000000063b3b7c24 */ /* 0x000fe2000f8e02ff */
[----:B------:R-:W-:Y:S01]  /*4fc0*/  ISETP.LT.AND P4, PT, R58, UR7, !P0 ;  /* 0x000000073a007c0c */ /* 0x000fe2000c781270 */
[----:B------:R4:W-:Y:S01]  /*4fd0*/  @P3 STG.E.U16 desc[UR14][R4.64], R28 ;  /* 0x0000001c04003986 */ /* 0x0009e2000c10150e */
[C---:B------:R-:W-:Y:S01]  /*4fe0*/  ISETP.LT.AND P3, PT, R60.reuse, UR7, !P0 ;  /* 0x000000073c007c0c */ /* 0x040fe2000c761270 */
[----:B------:R-:W-:Y:S01]  /*4ff0*/  IMAD R60, R60, UR6, RZ ;  /* 0x000000063c3c7c24 */ /* 0x000fe2000f8e02ff */
[----:B--2---:R-:W-:Y:S01]  /*5000*/  PRMT R32, R30, 0x7632, R32 ;  /* 0x000076321e207816 */ /* 0x004fe20000000020 */
[----:B------:R-:W-:Y:S01]  /*5010*/  @P1 STG.E.U16 desc[UR14][R34.64], R29 ;  /* 0x0000001d22001986 */ /* 0x000fe2000c10150e */
[----:B------:R-:W-:Y:S01]  /*5020*/  IMAD R58, R58, UR6, RZ ;  /* 0x000000063a3a7c24 */ /* 0x000fe2000f8e02ff */
[-C--:B-1----:R-:W-:Y:S01]  /*5030*/  LEA R2, P5, R59, R53.reuse, 0x1 ;  /* 0x000000353b027211 */ /* 0x082fe200078a08ff */
[----:B------:R-:W-:Y:S01]  /*5040*/  IMAD R0, R22, UR6, RZ ;  /* 0x0000000616007c24 */ /* 0x000fe2000f8e02ff */
[----:B------:R-:W-:-:S02]  /*5050*/  LEA R36, P1, R60, R53, 0x1 ;  /* 0x000000353c247211 */ /* 0x000fc400078208ff */
[-C--:B------:R-:W-:Y:S02]  /*5060*/  LEA.HI.X.SX32 R3, R59, R55.reuse, 0x1, P5 ;  /* 0x000000373b037211 */ /* 0x080fe400028f0eff */
[----:B------:R-:W-:Y:S02]  /*5070*/  LEA.HI.X.SX32 R37, R60, R55, 0x1, P1 ;  /* 0x000000373c257211 */ /* 0x000fe400008f0eff */
[C---:B------:R-:W-:Y:S01]  /*5080*/  ISETP.LT.AND P1, PT, R57.reuse, UR7, !P0 ;  /* 0x0000000739007c0c */ /* 0x040fe2000c721270 */
[----:B------:R-:W-:Y:S01]  /*5090*/  IMAD R57, R57, UR6, RZ ;  /* 0x0000000639397c24 */ /* 0x000fe2000f8e02ff */
[C---:B----4-:R-:W-:Y:S01]  /*50a0*/  LEA R4, P6, R58.reuse, R53, 0x1 ;  /* 0x000000353a047211 */ /* 0x050fe200078c08ff */
[----:B------:R-:W-:Y:S03]  /*50b0*/  @P3 STG.E.U16 desc[UR14][R36.64], R30 ;  /* 0x0000001e24003986 */ /* 0x000fe6000c10150e */
[----:B------:R-:W-:Y:S01]  /*50c0*/  LEA.HI.X.SX32 R5, R58, R55, 0x1, P6 ;  /* 0x000000373a057211 */ /* 0x000fe200030f0eff */
[----:B------:R1:W-:Y:S01]  /*50d0*/  @P2 STG.E.U16 desc[UR14][R2.64], R31 ;  /* 0x0000001f02002986 */ /* 0x0003e2000c10150e */
[----:B------:R-:W-:-:S02]  /*50e0*/  LEA R28, P3, R57, R53, 0x1 ;  /* 0x00000035391c7211 */ /* 0x000fc400078608ff */
[C---:B------:R-:W-:Y:S01]  /*50f0*/  ISETP.LT.AND P2, PT, R56.reuse, UR7, !P0 ;  /* 0x0000000738007c0c */ /* 0x040fe2000c741270 */
[----:B------:R-:W-:Y:S01]  /*5100*/  IMAD R56, R56, UR6, RZ ;  /* 0x0000000638387c24 */ /* 0x000fe2000f8e02ff */
[----:B------:R2:W-:Y:S01]  /*5110*/  @P4 STG.E.U16 desc[UR14][R4.64], R6 ;  /* 0x0000000604004986 */ /* 0x0005e2000c10150e */
[C---:B------:R-:W-:Y:S01]  /*5120*/  ISETP.LT.AND P4, PT, R23.reuse, UR7, !P0 ;  /* 0x0000000717007c0c */ /* 0x040fe2000c781270 */
[----:B------:R-:W-:Y:S01]  /*5130*/  IMAD R23, R23, UR6, RZ ;  /* 0x0000000617177c24 */ /* 0x000fe2000f8e02ff */
[----:B-1----:R-:W-:Y:S02]  /*5140*/  PRMT R3, R29, 0x7632, R3 ;  /* 0x000076321d037816 */ /* 0x002fe40000000003 */
[----:B------:R-:W-:Y:S02]  /*5150*/  LEA.HI.X.SX32 R29, R57, R55, 0x1, P3 ;  /* 0x00000037391d7211 */ /* 0x000fe400018f0eff */
[-C--:B------:R-:W-:Y:S01]  /*5160*/  LEA R2, P6, R56, R53.reuse, 0x1 ;  /* 0x0000003538027211 */ /* 0x080fe200078c08ff */
[----:B--2---:R-:W-:Y:S01]  /*5170*/  IMAD R6, R18, UR6, RZ ;  /* 0x0000000612067c24 */ /* 0x004fe2000f8e02ff */
[----:B------:R-:W-:Y:S01]  /*5180*/  ISETP.LT.AND P3, PT, R22, UR7, !P0 ;  /* 0x0000000716007c0c */ /* 0x000fe2000c761270 */
[----:B------:R1:W-:Y:S01]  /*5190*/  @P1 STG.E.U16 desc[UR14][R28.64], R3 ;  /* 0x000000031c001986 */ /* 0x0003e2000c10150e */
[C---:B------:R-:W-:Y:S01]  /*51a0*/  ISETP.LT.AND P1, PT, R21.reuse, UR7, !P0 ;  /* 0x0000000715007c0c */ /* 0x040fe2000c721270 */
[----:B------:R-:W-:Y:S01]  /*51b0*/  IMAD R21, R21, UR6, RZ ;  /* 0x0000000615157c24 */ /* 0x000fe2000f8e02ff */
[----:B------:R-:W-:-:S02]  /*51c0*/  LEA R4, P5, R23, R53, 0x1 ;  /* 0x0000003517047211 */ /* 0x000fc400078a08ff */
[----:B------:R-:W-:Y:S02]  /*51d0*/  PRMT R31, R31, 0x7632, R31 ;  /* 0x000076321f1f7816 */ /* 0x000fe4000000001f */
[-C--:B------:R-:W-:Y:S02]  /*51e0*/  LEA.HI.X.SX32 R5, R23, R55.reuse, 0x1, P5 ;  /* 0x0000003717057211 */ /* 0x080fe400028f0eff */
[----:B-1----:R-:W-:Y:S02]  /*51f0*/  LEA.HI.X.SX32 R3, R56, R55, 0x1, P6 ;  /* 0x0000003738037211 */ /* 0x002fe400030f0eff */
[CC--:B------:R-:W-:Y:S02]  /*5200*/  LEA R22, P6, R0.reuse, R53.reuse, 0x1 ;  /* 0x0000003500167211 */ /* 0x0c0fe400078c08ff */
[C---:B------:R-:W-:Y:S01]  /*5210*/  LEA R28, P5, R21.reuse, R53, 0x1 ;  /* 0x00000035151c7211 */ /* 0x040fe200078a08ff */
[----:B------:R1:W-:Y:S01]  /*5220*/  @P2 STG.E.U16 desc[UR14][R2.64], R32 ;  /* 0x0000002002002986 */ /* 0x0003e2000c10150e */
[-C--:B------:R-:W-:Y:S01]  /*5230*/  LEA.HI.X.SX32 R23, R0, R55.reuse, 0x1, P6 ;  /* 0x0000003700177211 */ /* 0x080fe200030f0eff */
[C---:B------:R-:W-:Y:S01]  /*5240*/  IMAD R0, R20.reuse, UR6, RZ ;  /* 0x0000000614007c24 */ /* 0x040fe2000f8e02ff */
[----:B------:R-:W-:Y:S01]  /*5250*/  ISETP.LT.AND P2, PT, R20, UR7, !P0 ;  /* 0x0000000714007c0c */ /* 0x000fe2000c741270 */
[----:B------:R2:W-:Y:S01]  /*5260*/  @P4 STG.E.U16 desc[UR14][R4.64], R31 ;  /* 0x0000001f04004986 */ /* 0x0005e2000c10150e */
[----:B------:R-:W-:-:S02]  /*5270*/  LEA.HI.X.SX32 R29, R21, R55, 0x1, P5 ;  /* 0x00000037151d7211 */ /* 0x000fc400028f0eff */
[C---:B------:R-:W-:Y:S01]  /*5280*/  LEA R20, P6, R0.reuse, R53, 0x1 ;  /* 0x0000003500147211 */ /* 0x040fe200078c08ff */
[----:B0-----:R0:W-:Y:S01]  /*5290*/  @P3 STG.E.U16 desc[UR14][R22.64], R24 ;  /* 0x0000001816003986 */ /* 0x0011e2000c10150e */
[C---:B------:R-:W-:Y:S01]  /*52a0*/  ISETP.LT.AND P3, PT, R19.reuse, UR7, !P0 ;  /* 0x0000000713007c0c */ /* 0x040fe2000c761270 */
[----:B------:R-:W-:Y:S01]  /*52b0*/  IMAD R19, R19, UR6, RZ ;  /* 0x0000000613137c24 */ /* 0x000fe2000f8e02ff */
[C---:B------:R-:W-:Y:S01]  /*52c0*/  ISETP.LT.AND P4, PT, R17.reuse, UR7, !P0 ;  /* 0x0000000711007c0c */ /* 0x040fe2000c781270 */
[----:B------:R4:W-:Y:S01]  /*52d0*/  @P1 STG.E.U16 desc[UR14][R28.64], R25 ;  /* 0x000000191c001986 */ /* 0x0009e2000c10150e */
[----:B------:R-:W-:Y:S01]  /*52e0*/  LEA.HI.X.SX32 R21, R0, R55, 0x1, P6 ;  /* 0x0000003700157211 */ /* 0x000fe200030f0eff */
[----:B------:R-:W-:Y:S01]  /*52f0*/  IMAD R17, R17, UR6, RZ ;  /* 0x0000000611117c24 */ /* 0x000fe2000f8e02ff */
[----:B------:R-:W-:Y:S01]  /*5300*/  ISETP.LT.AND P1, PT, R18, UR7, !P0 ;  /* 0x0000000712007c0c */ /* 0x000fe2000c721270 */
[----:B------:R-:W-:Y:S01]  /*5310*/  IMAD R0, R14, UR6, RZ ;  /* 0x000000060e007c24 */ /* 0x000fe2000f8e02ff */
[-C--:B-1----:R-:W-:Y:S01]  /*5320*/  LEA R2, P5, R19, R53.reuse, 0x1 ;  /* 0x0000003513027211 */ /* 0x082fe200078a08ff */
[----:B------:R-:W-:Y:S01]  /*5330*/  @P2 STG.E.U16 desc[UR14][R20.64], R26 ;  /* 0x0000001a14002986 */ /* 0x000fe2000c10150e */
[----:B--2---:R-:W-:-:S02]  /*5340*/  LEA R4, P6, R6, R53, 0x1 ;  /* 0x0000003506047211 */ /* 0x004fc400078c08ff */
[----:B------:R-:W-:Y:S02]  /*5350*/  LEA R18, P2, R17, R53, 0x1 ;  /* 0x0000003511127211 */ /* 0x000fe400078408ff */
[-C--:B------:R-:W-:Y:S02]  /*5360*/  LEA.HI.X.SX32 R3, R19, R55.reuse, 0x1, P5 ;  /* 0x0000003713037211 */ /* 0x080fe400028f0eff */
[----:B0-----:R-:W-:Y:S02]  /*5370*/  PRMT R24, R24, 0x7632, R24 ;  /* 0x0000763218187816 */ /* 0x001fe40000000018 */
[-C--:B------:R-:W-:Y:S01]  /*5380*/  LEA.HI.X.SX32 R5, R6, R55.reuse, 0x1, P6 ;  /* 0x0000003706057211 */ /* 0x080fe200030f0eff */
[----:B------:R0:W-:Y:S01]  /*5390*/  @P3 STG.E.U16 desc[UR14][R2.64], R27 ;  /* 0x0000001b02003986 */ /* 0x0001e2000c10150e */
[----:B------:R-:W-:Y:S02]  /*53a0*/  LEA.HI.X.SX32 R19, R17, R55, 0x1, P2 ;  /* 0x0000003711137211 */ /* 0x000fe400010f0eff */
[----:B----4-:R-:W-:Y:S01]  /*53b0*/  PRMT R25, R25, 0x7632, R25 ;  /* 0x0000763219197816 */ /* 0x010fe20000000019 */
[----:B------:R1:W-:Y:S01]  /*53c0*/  @P1 STG.E.U16 desc[UR14][R4.64], R24 ;  /* 0x0000001804001986 */ /* 0x0003e2000c10150e */
[C---:B------:R-:W-:Y:S01]  /*53d0*/  ISETP.LT.AND P2, PT, R16.reuse, UR7, !P0 ;  /* 0x0000000710007c0c */ /* 0x040fe2000c741270 */
[----:B------:R-:W-:Y:S01]  /*53e0*/  IMAD R16, R16, UR6, RZ ;  /* 0x0000000610107c24 */ /* 0x000fe2000f8e02ff */
[----:B------:R-:W-:Y:S01]  /*53f0*/  ISETP.LT.AND P1, PT, R13, UR7, !P0 ;  /* 0x000000070d007c0c */ /* 0x000fe2000c721270 */
[----:B------:R2:W-:Y:S01]  /*5400*/  @P4 STG.E.U16 desc[UR14][R18.64], R25 ;  /* 0x0000001912004986 */ /* 0x0005e2000c10150e */
[C---:B------:R-:W-:Y:S01]  /*5410*/  ISETP.LT.AND P4, PT, R15.reuse, UR7, !P0 ;  /* 0x000000070f007c0c */ /* 0x040fe2000c781270 */
[----:B------:R-:W-:Y:S01]  /*5420*/  IMAD R15, R15, UR6, RZ ;  /* 0x000000060f0f7c24 */ /* 0x000fe2000f8e02ff */
[----:B------:R-:W-:Y:S01]  /*5430*/  ISETP.LT.AND P3, PT, R14, UR7, !P0 ;  /* 0x000000070e007c0c */ /* 0x000fe2000c761270 */
[----:B------:R-:W-:Y:S01]  /*5440*/  IMAD R13, R13, UR6, RZ ;  /* 0x000000060d0d7c24 */ /* 0x000fe2000f8e02ff */
[----:B0-----:R-:W-:-:S02]  /*5450*/  LEA R2, P6, R16, R53, 0x1 ;  /* 0x0000003510027211 */ /* 0x001fc400078c08ff */
[----:B------:R-:W-:Y:S02]  /*5460*/  PRMT R6, R26, 0x7632, R6 ;  /* 0x000076321a067816 */ /* 0x000fe40000000006 */
[----:B-1----:R-:W-:Y:S02]  /*5470*/  LEA R4, P5, R15, R53, 0x1 ;  /* 0x000000350f047211 */ /* 0x002fe400078a08ff */
[-C--:B------:R-:W-:Y:S01]  /*5480*/  LEA.HI.X.SX32 R3, R16, R55.reuse, 0x1, P6 ;  /* 0x0000003710037211 */ /* 0x080fe200030f0eff */
[----:B--2---:R-:W-:Y:S01]  /*5490*/  IMAD R18, R8, UR6, RZ ;  /* 0x0000000608127c24 */ /* 0x004fe2000f8e02ff */
[----:B------:R-:W-:Y:S01]  /*54a0*/  PRMT R27, R27, 0x7632, R27 ;  /* 0x000076321b1b7816 */ /* 0x000fe2000000001b */
[----:B------:R-:W-:Y:S01]  /*54b0*/  IMAD R19, R7, UR6, RZ ;  /* 0x0000000607137c24 */ /* 0x000fe2000f8e02ff */
[----:B------:R-:W-:Y:S01]  /*54c0*/  LEA.HI.X.SX32 R5, R15, R55, 0x1, P5 ;  /* 0x000000370f057211 */ /* 0x000fe200028f0eff */
[----:B------:R-:W-:Y:S01]  /*54d0*/  @P2 STG.E.U16 desc[UR14][R2.64], R6 ;  /* 0x0000000602002986 */ /* 0x000fe2000c10150e */
[----:B------:R-:W-:-:S02]  /*54e0*/  LEA R14, P6, R0, R53, 0x1 ;  /* 0x00000035000e7211 */ /* 0x000fc400078c08ff */
[C---:B------:R-:W-:Y:S01]  /*54f0*/  LEA R16, P5, R13.reuse, R53, 0x1 ;  /* 0x000000350d107211 */ /* 0x040fe200078a08ff */
[----:B------:R0:W-:Y:S01]  /*5500*/  @P4 STG.E.U16 desc[UR14][R4.64], R27 ;  /* 0x0000001b04004986 */ /* 0x0001e2000c10150e */
[-C--:B------:R-:W-:Y:S01]  /*5510*/  LEA.HI.X.SX32 R15, R0, R55.reuse, 0x1, P6 ;  /* 0x00000037000f7211 */ /* 0x080fe200030f0eff */
[----:B------:R-:W-:Y:S01]  /*5520*/  IMAD R0, R10, UR6, RZ ;  /* 0x000000060a007c24 */ /* 0x000fe2000f8e02ff */
[----:B------:R-:W-:Y:S02]  /*5530*/  LEA.HI.X.SX32 R17, R13, R55, 0x1, P5 ;  /* 0x000000370d117211 */ /* 0x000fe400028f0eff */
[C---:B------:R-:W-:Y:S01]  /*5540*/  ISETP.LT.AND P4, PT, R11.reuse, UR7, !P0 ;  /* 0x000000070b007c0c */ /* 0x040fe2000c781270 */
[----:B------:R-:W-:Y:S01]  /*5550*/  IMAD R11, R11, UR6, RZ ;  /* 0x000000060b0b7c24 */ /* 0x000fe2000f8e02ff */
[----:B---3--:R1:W-:Y:S01]  /*5560*/  @P3 STG.E.U16 desc[UR14][R14.64], R44 ;  /* 0x0000002c0e003986 */ /* 0x0083e2000c10150e */
[C---:B------:R-:W-:Y:S01]  /*5570*/  ISETP.LT.AND P5, PT, R12.reuse, UR7, !P0 ;  /* 0x000000070c007c0c */ /* 0x040fe2000c7a1270 */
[----:B------:R-:W-:Y:S01]  /*5580*/  IMAD R12, R12, UR6, RZ ;  /* 0x000000060c0c7c24 */ /* 0x000fe2000f8e02ff */
[----:B------:R-:W-:Y:S01]  /*5590*/  ISETP.LT.AND P3, PT, R10, UR7, !P0 ;  /* 0x000000070a007c0c */ /* 0x000fe2000c761270 */
[----:B------:R2:W-:Y:S01]  /*55a0*/  @P1 STG.E.U16 desc[UR14][R16.64], R45 ;  /* 0x0000002d10001986 */ /* 0x0005e2000c10150e */
[-C--:B0-----:R-:W-:Y:S01]  /*55b0*/  LEA R4, P1, R11, R53.reuse, 0x1 ;  /* 0x000000350b047211 */ /* 0x081fe200078208ff */
[----:B------:R-:W-:Y:S01]  /*55c0*/  IMAD R6, R9, UR6, RZ ;  /* 0x0000000609067c24 */ /* 0x000fe2000f8e02ff */
[----:B------:R-:W-:-:S02]  /*55d0*/  LEA R10, P2, R0, R53, 0x1 ;  /* 0x00000035000a7211 */ /* 0x000fc400078408ff */
[----:B------:R-:W-:Y:S02]  /*55e0*/  LEA.HI.X.SX32 R5, R11, R55, 0x1, P1 ;  /* 0x000000370b057211 */ /* 0x000fe400008f0eff */
[-C--:B------:R-:W-:Y:S02]  /*55f0*/  LEA R2, P6, R12, R53.reuse, 0x1 ;  /* 0x000000350c027211 */ /* 0x080fe400078c08ff */
[----:B-1----:R-:W-:Y:S02]  /*5600*/  LEA R14, P1, R18, R53, 0x1 ;  /* 0x00000035120e7211 */ /* 0x002fe400078208ff */
[-C--:B------:R-:W-:Y:S02]  /*5610*/  LEA.HI.X.SX32 R11, R0, R55.reuse, 0x1, P2 ;  /* 0x00000037000b7211 */ /* 0x080fe400010f0eff */
[----:B------:R-:W-:Y:S02]  /*5620*/  ISETP.LT.AND P2, PT, R9, UR7, !P0 ;  /* 0x0000000709007c0c */ /* 0x000fe4000c741270 */
[----:B------:R-:W-:-:S02]  /*5630*/  LEA.HI.X.SX32 R15, R18, R55, 0x1, P1 ;  /* 0x00000037120f7211 */ /* 0x000fc400008f0eff */
[----:B------:R-:W-:Y:S02]  /*5640*/  ISETP.LT.AND P1, PT, R8, UR7, !P0 ;  /* 0x0000000708007c0c */ /* 0x000fe4000c721270 */
[----:B------:R-:W-:Y:S02]  /*5650*/  ISETP.LT.AND P0, PT, R7, UR7, !P0 ;  /* 0x0000000707007c0c */ /* 0x000fe4000c701270 */
[----:B------:R-:W-:Y:S02]  /*5660*/  LEA.HI.X.SX32 R3, R12, R55, 0x1, P6 ;  /* 0x000000370c037211 */ /* 0x000fe400030f0eff */
[----:B------:R-:W-:Y:S02]  /*5670*/  LEA R12, P6, R6, R53, 0x1 ;  /* 0x00000035060c7211 */ /* 0x000fe400078c08ff */
[----:B------:R-:W-:Y:S01]  /*5680*/  PRMT R44, R44, 0x7632, R44 ;  /* 0x000076322c2c7816 */ /* 0x000fe2000000002c */
[----:B------:R0:W-:Y:S01]  /*5690*/  @P5 STG.E.U16 desc[UR14][R2.64], R46 ;  /* 0x0000002e02005986 */ /* 0x0001e2000c10150e */
[----:B------:R-:W-:-:S02]  /*56a0*/  LEA.HI.X.SX32 R13, R6, R55, 0x1, P6 ;  /* 0x00000037060d7211 */ /* 0x000fc400030f0eff */
[----:B--2---:R-:W-:Y:S01]  /*56b0*/  PRMT R45, R45, 0x7632, R45 ;  /* 0x000076322d2d7816 */ /* 0x004fe2000000002d */
[----:B------:R0:W-:Y:S01]  /*56c0*/  @P4 STG.E.U16 desc[UR14][R4.64], R47 ;  /* 0x0000002f04004986 */ /* 0x0001e2000c10150e */
[----:B------:R-:W-:Y:S02]  /*56d0*/  PRMT R0, R46, 0x7632, R0 ;  /* 0x000076322e007816 */ /* 0x000fe40000000000 */
[C---:B------:R-:W-:Y:S01]  /*56e0*/  LEA R6, P6, R19.reuse, R53, 0x1 ;  /* 0x0000003513067211 */ /* 0x040fe200078c08ff */
[----:B------:R0:W-:Y:S03]  /*56f0*/  @P3 STG.E.U16 desc[UR14][R10.64], R44 ;  /* 0x0000002c0a003986 */ /* 0x0001e6000c10150e */
[----:B------:R-:W-:Y:S01]  /*5700*/  LEA.HI.X.SX32 R7, R19, R55, 0x1, P6 ;  /* 0x0000003713077211 */ /* 0x000fe200030f0eff */
[----:B------:R0:W-:Y:S04]  /*5710*/  @P2 STG.E.U16 desc[UR14][R12.64], R45 ;  /* 0x0000002d0c002986 */ /* 0x0001e8000c10150e */
[----:B------:R0:W-:Y:S01]  /*5720*/  @P1 STG.E.U16 desc[UR14][R14.64], R0 ;  /* 0x000000000e001986 */ /* 0x0001e2000c10150e */
[----:B------:R-:W-:Y:S05]  /*5730*/  @!P0 EXIT ;  /* 0x000000000000894d */ /* 0x000fea0003800000 */
[----:B0-----:R-:W-:-:S05]  /*5740*/  PRMT R3, R47, 0x7632, R3 ;  /* 0x000076322f037816 */ /* 0x001fca0000000003 */
[----:B------:R-:W-:Y:S01]  /*5750*/  STG.E.U16 desc[UR14][R6.64], R3 ;  /* 0x0000000306007986 */ /* 0x000fe2000c10150e */
[----:B------:R-:W-:Y:S05]  /*5760*/  EXIT ;  /* 0x000000000000794d */ /* 0x000fea0003800000 */
.L_x_2:
[----:B------:R-:W-:-:S00]  /*5770*/  BRA `(.L_x_2) ;  /* 0xfffffffc00fc7947 */ /* 0x000fc0000383ffff */
[----:B------:R-:W-:-:S00]  /*5780*/  NOP ;  /* 0x0000000000007918 */ /* 0x000fc00000000000 */
[----:B------:R-:W-:-:S00]  /*5790*/  NOP ;  /* 0x0000000000007918 */ /* 0x000fc00000000000 */
[----:B------:R-:W-:-:S00]  /*57a0*/  NOP ;  /* 0x0000000000007918 */ /* 0x000fc00000000000 */
[----:B------:R-:W-:-:S00]  /*57b0*/  NOP ;  /* 0x0000000000007918 */ /* 0x000fc00000000000 */
[----:B------:R-:W-:-:S00]  /*57c0*/  NOP ;  /* 0x0000000000007918 */ /* 0x000fc00000000000 */
[----:B------:R-:W-:-:S00]  /*57d0*/  NOP ;  /* 0x0000000000007918 */ /* 0x000fc00000000000 */
[----:B------:R-:W-:-:S00]  /*57e0*/  NOP ;  /* 0x0000000000007918 */ /* 0x000fc00000000000 */
[----:B------:R-:W-:-:S00]  /*57f0*/  NOP ;  /* 0x0000000000007918 */ /* 0x000fc00000000000 */
.L_x_3:


//--------------------- .nv.shared.matmul_kernel  --------------------------
	.section	.nv.shared.matmul_kernel,"aw",@nobits
	.sectionflags	@""
	.align	16
	.zero		1024


//--------------------- .nv.shared.reserved.0     --------------------------
	.section	.nv.shared.reserved.0,"aw",@nobits
	.weak		__nv_reservedSMEM_offset_0_alias
	.size		__nv_reservedSMEM_offset_0_alias, 0, 0
	.other		__nv_reservedSMEM_offset_0_alias,@"STO_CUDA_RESERVED_SHARED STV_DEFAULT"
__nv_reservedSMEM_offset_0_alias:
	.zero		0


//--------------------- .nv.constant0.matmul_kernel --------------------------
	.section	.nv.constant0.matmul_kernel,"a",@progbits
	.sectionflags	@""
	.align	4
.nv.constant0.matmul_kernel:
	.zero		608


//--------------------- SYMBOLS --------------------------

	.type		.nv.reservedSmem.offset0,@object
	.size		.nv.reservedSmem.offset0,0x4
